// auto-generated by cutlass_sweep.gemm — config: {"arch": "sm_100", "cluster_m": 2, "cluster_n": 1, "dtype": "bf16", "stages": 0, "tile_k": 64, "tile_m": 128, "tile_n": 256}
#include "cutlass/cutlass.h"
#include "cutlass/gemm/collective/collective_builder.hpp"
#include "cutlass/gemm/device/gemm_universal_adapter.h"
#include "cutlass/gemm/kernel/gemm_universal.hpp"
#include "cutlass/epilogue/collective/collective_builder.hpp"

using ElemA = cutlass::bfloat16_t;
using ElemB = cutlass::bfloat16_t;
using ElemCD = cutlass::bfloat16_t;
using Acc  = float;
using TileShape    = cute::Shape<cute::_128, cute::_256, cute::_64>;
using ClusterShape = cute::Shape<cute::_2, cute::_1, cute::_1>;

using CollectiveEpilogue = typename cutlass::epilogue::collective::CollectiveBuilder<
    cutlass::arch::Sm100, cutlass::arch::OpClassTensorOp,
    TileShape, ClusterShape,
    cutlass::epilogue::collective::EpilogueTileAuto,
    Acc, Acc,
    ElemCD, cutlass::layout::RowMajor, 128 / cutlass::sizeof_bits<ElemCD>::value,
    ElemCD, cutlass::layout::RowMajor, 128 / cutlass::sizeof_bits<ElemCD>::value,
    cutlass::epilogue::collective::EpilogueScheduleAuto
  >::CollectiveOp;

using CollectiveMainloop = typename cutlass::gemm::collective::CollectiveBuilder<
    cutlass::arch::Sm100, cutlass::arch::OpClassTensorOp,
    ElemA, cutlass::layout::RowMajor, 128 / cutlass::sizeof_bits<ElemA>::value,
    ElemB, cutlass::layout::ColumnMajor, 128 / cutlass::sizeof_bits<ElemB>::value,
    Acc,
    TileShape, ClusterShape,
    cutlass::gemm::collective::StageCountAutoCarveout<static_cast<int>(sizeof(typename CollectiveEpilogue::SharedStorage))>,
    cutlass::gemm::collective::KernelScheduleAuto
  >::CollectiveOp;

using GemmKernel = cutlass::gemm::kernel::GemmUniversal<
    cute::Shape<int,int,int,int>,
    CollectiveMainloop,
    CollectiveEpilogue
>;
using Gemm = cutlass::gemm::device::GemmUniversalAdapter<GemmKernel>;

// Force the device kernel symbol into the cubin without needing a host main.
auto* _anchor = &cutlass::device_kernel<GemmKernel>;


// ===== COMPILED SASS (sm_100a) =====

	.target	sm_100a

	.elftype	@"ET_EXEC"


//--------------------- .note.nv.tkinfo           --------------------------
	.section	.note.nv.tkinfo,"",@"SHT_NOTE"
	.sectionflags	@"SHF_NOTE_NV_TKINFO"
	.tkinfo
        /*0018*/ 	.word	0x00000002
        /*0030*/ 	.string	""
        /*0030*/ 	.string	"ptxas"
        /*0030*/ 	.string	"Cuda compilation tools, release 13.0, V13.0.88"
        /*0030*/ 	.string	"Build cuda_13.0.r13.0/compiler.36424714_0"
        /*0030*/ 	.string	"-arch sm_100a -m 64 "



//--------------------- .note.nv.cuinfo           --------------------------
	.section	.note.nv.cuinfo,"",@"SHT_NOTE"
	.sectionflags	@"SHF_NOTE_NV_CUINFO"
        /*0018*/ 	.short	0x0002
        /*001a*/ 	.short	0x0064
        /*001c*/ 	.short	0x0082
	.zero		2


//--------------------- .nv.info                  --------------------------
	.section	.nv.info,"",@"SHT_CUDA_INFO"
	.align	4


	//----- nvinfo : EIATTR_REGCOUNT
	.align		4
        /*0000*/ 	.byte	0x04, 0x2f
        /*0002*/ 	.short	(.L_19 - .L_18)
	.align		4
.L_18:
        /*0004*/ 	.word	index@(_ZN7cutlass13device_kernelINS_4gemm6kernel13GemmUniversalIN4cute5tupleIJiiiiEEENS1_10collective13CollectiveMmaINS1_35MainloopSm100TmaUmmaWarpSpecializedILi8ELi2ELi4ENS5_IJNS4_1CILi2EEENSA_ILi1EEESC_EEEEENS5_IJNSA_ILi128EEENSA_ILi256EEENSA_ILi64EEEEEENS_10bfloat16_tENS5_IJlSC_lEEESJ_SK_NS4_8TiledMMAINS4_8MMA_AtomIJNS4_26SM100_MMA_F16BF16_2x1SM_SSISJ_SJ_fLi128ELi256ELNS4_4UMMA5MajorE0ELSP_0ELNSO_7ScaleInE0ELSQ_0EEEEEENS4_6LayoutINS5_IJSC_SC_SC_EEENS5_IJNSA_ILi0EEESV_SV_EEEEENS5_IJNS4_10UnderscoreESY_SY_EEEEENS4_18SM100_TMA_2SM_LOADENS4_14ComposedLayoutINS4_7SwizzleILi3ELi4ELi3EEENS4_18smem_ptr_flag_bitsILi16EEENST_INS5_IJNSA_ILi8EEESH_EEENS5_IJSH_SC_EEEEEEEvNS4_8identityES11_S1B_vS1C_EENS_8epilogue10collective18CollectiveEpilogueINS1E_23Sm100TmaWarpSpecializedILi4ELi2ELi32ELb1ELb0EEEJNS5_IJSH_SG_SH_EEENS5_IJNST_ISH_SC_EENST_INS5_IJNSA_ILi32EEESB_EEENS5_IJSC_SF_EEEEEEEESJ_SK_SJ_SK_NS1E_6fusion15FusionCallbacksIS1I_NS1Q_17LinearCombinationISJ_fSJ_fLNS_15FloatRoundStyleE2EEES1J_S1P_JEEENS4_5SM1004TMEM4LOAD26SM100_TMEM_LOAD_32dp32b32xENS4_13SM90_TMA_LOADENS12_INS13_ILi2ELi4ELi3EEES16_NST_INS5_IJS17_S1L_EEENS5_IJS1L_SC_EEEEEEENS4_39AutoVectorizingCopyWithAssumedAlignmentILi128EEENS4_14SM90_TMA_STOREES25_S27_S27_EEEvvEEEEvNT_6ParamsE)
        /*0008*/ 	.word	0x00000073


	//----- nvinfo : EIATTR_FRAME_SIZE
	.align		4
.L_19:
        /*000c*/ 	.byte	0x04, 0x11
        /*000e*/ 	.short	(.L_21 - .L_20)
	.align		4
.L_20:
        /*0010*/ 	.word	index@($__internal_2_$__cuda_sm10x_tcgen05_guardrail_trap_unallocated_columns_being_dealloced)
        /*0014*/ 	.word	0x00000000


	//----- nvinfo : EIATTR_FRAME_SIZE
	.align		4
.L_21:
        /*0018*/ 	.byte	0x04, 0x11
        /*001a*/ 	.short	(.L_23 - .L_22)
	.align		4
.L_22:
        /*001c*/ 	.word	index@($__internal_1_$__cuda_sm10x_tcgen05_guardrail_trap_phase_invalid_during_alloc)
        /*0020*/ 	.word	0x00000000


	//----- nvinfo : EIATTR_FRAME_SIZE
	.align		4
.L_23:
        /*0024*/ 	.byte	0x04, 0x11
        /*0026*/ 	.short	(.L_25 - .L_24)
	.align		4
.L_24:
        /*0028*/ 	.word	index@($__internal_0_$__cuda_sm10x_tcgen05_guardrail_trap_col_being_dealloced_not_returned_by_alloc)
        /*002c*/ 	.word	0x00000000


	//----- nvinfo : EIATTR_FRAME_SIZE
	.align		4
.L_25:
        /*0030*/ 	.byte	0x04, 0x11
        /*0032*/ 	.short	(.L_27 - .L_26)
	.align		4
.L_26:
        /*0034*/ 	.word	index@(_ZN7cutlass13device_kernelINS_4gemm6kernel13GemmUniversalIN4cute5tupleIJiiiiEEENS1_10collective13CollectiveMmaINS1_35MainloopSm100TmaUmmaWarpSpecializedILi8ELi2ELi4ENS5_IJNS4_1CILi2EEENSA_ILi1EEESC_EEEEENS5_IJNSA_ILi128EEENSA_ILi256EEENSA_ILi64EEEEEENS_10bfloat16_tENS5_IJlSC_lEEESJ_SK_NS4_8TiledMMAINS4_8MMA_AtomIJNS4_26SM100_MMA_F16BF16_2x1SM_SSISJ_SJ_fLi128ELi256ELNS4_4UMMA5MajorE0ELSP_0ELNSO_7ScaleInE0ELSQ_0EEEEEENS4_6LayoutINS5_IJSC_SC_SC_EEENS5_IJNSA_ILi0EEESV_SV_EEEEENS5_IJNS4_10UnderscoreESY_SY_EEEEENS4_18SM100_TMA_2SM_LOADENS4_14ComposedLayoutINS4_7SwizzleILi3ELi4ELi3EEENS4_18smem_ptr_flag_bitsILi16EEENST_INS5_IJNSA_ILi8EEESH_EEENS5_IJSH_SC_EEEEEEEvNS4_8identityES11_S1B_vS1C_EENS_8epilogue10collective18CollectiveEpilogueINS1E_23Sm100TmaWarpSpecializedILi4ELi2ELi32ELb1ELb0EEEJNS5_IJSH_SG_SH_EEENS5_IJNST_ISH_SC_EENST_INS5_IJNSA_ILi32EEESB_EEENS5_IJSC_SF_EEEEEEEESJ_SK_SJ_SK_NS1E_6fusion15FusionCallbacksIS1I_NS1Q_17LinearCombinationISJ_fSJ_fLNS_15FloatRoundStyleE2EEES1J_S1P_JEEENS4_5SM1004TMEM4LOAD26SM100_TMEM_LOAD_32dp32b32xENS4_13SM90_TMA_LOADENS12_INS13_ILi2ELi4ELi3EEES16_NST_INS5_IJS17_S1L_EEENS5_IJS1L_SC_EEEEEEENS4_39AutoVectorizingCopyWithAssumedAlignmentILi128EEENS4_14SM90_TMA_STOREES25_S27_S27_EEEvvEEEEvNT_6ParamsE)
        /*0038*/ 	.word	0x00000000


	//----- nvinfo : EIATTR_MIN_STACK_SIZE
	.align		4
.L_27:
        /*003c*/ 	.byte	0x04, 0x12
        /*003e*/ 	.short	(.L_29 - .L_28)
	.align		4
.L_28:
        /*0040*/ 	.word	index@(_ZN7cutlass13device_kernelINS_4gemm6kernel13GemmUniversalIN4cute5tupleIJiiiiEEENS1_10collective13CollectiveMmaINS1_35MainloopSm100TmaUmmaWarpSpecializedILi8ELi2ELi4ENS5_IJNS4_1CILi2EEENSA_ILi1EEESC_EEEEENS5_IJNSA_ILi128EEENSA_ILi256EEENSA_ILi64EEEEEENS_10bfloat16_tENS5_IJlSC_lEEESJ_SK_NS4_8TiledMMAINS4_8MMA_AtomIJNS4_26SM100_MMA_F16BF16_2x1SM_SSISJ_SJ_fLi128ELi256ELNS4_4UMMA5MajorE0ELSP_0ELNSO_7ScaleInE0ELSQ_0EEEEEENS4_6LayoutINS5_IJSC_SC_SC_EEENS5_IJNSA_ILi0EEESV_SV_EEEEENS5_IJNS4_10UnderscoreESY_SY_EEEEENS4_18SM100_TMA_2SM_LOADENS4_14ComposedLayoutINS4_7SwizzleILi3ELi4ELi3EEENS4_18smem_ptr_flag_bitsILi16EEENST_INS5_IJNSA_ILi8EEESH_EEENS5_IJSH_SC_EEEEEEEvNS4_8identityES11_S1B_vS1C_EENS_8epilogue10collective18CollectiveEpilogueINS1E_23Sm100TmaWarpSpecializedILi4ELi2ELi32ELb1ELb0EEEJNS5_IJSH_SG_SH_EEENS5_IJNST_ISH_SC_EENST_INS5_IJNSA_ILi32EEESB_EEENS5_IJSC_SF_EEEEEEEESJ_SK_SJ_SK_NS1E_6fusion15FusionCallbacksIS1I_NS1Q_17LinearCombinationISJ_fSJ_fLNS_15FloatRoundStyleE2EEES1J_S1P_JEEENS4_5SM1004TMEM4LOAD26SM100_TMEM_LOAD_32dp32b32xENS4_13SM90_TMA_LOADENS12_INS13_ILi2ELi4ELi3EEES16_NST_INS5_IJS17_S1L_EEENS5_IJS1L_SC_EEEEEEENS4_39AutoVectorizingCopyWithAssumedAlignmentILi128EEENS4_14SM90_TMA_STOREES25_S27_S27_EEEvvEEEEvNT_6ParamsE)
        /*0044*/ 	.word	0x00000000
.L_29:


//--------------------- .nv.compat                --------------------------
	.section	.nv.compat,"",@"SHT_CUDA_COMPAT_INFO"
	.align	4
        /*0000*/ 	.byte	0x02, 0x09, 0x01, 0x00, 0x02, 0x02, 0x02, 0x00, 0x02, 0x05, 0x05, 0x00, 0x03, 0x07, 0x01, 0x01
        /*0010*/ 	.byte	0x02, 0x03, 0x01, 0x00, 0x02, 0x06, 0x01, 0x00, 0x04, 0x0b, 0x08, 0x00, 0x09, 0x00, 0x00, 0x00
        /*0020*/ 	.byte	0x00, 0x00, 0x00, 0x00


//--------------------- .nv.info._ZN7cutlass13device_kernelINS_4gemm6kernel13GemmUniversalIN4cute5tupleIJiiiiEEENS1_10collective13CollectiveMmaINS1_35MainloopSm100TmaUmmaWarpSpecializedILi8ELi2ELi4ENS5_IJNS4_1CILi2EEENSA_ILi1EEESC_EEEEENS5_IJNSA_ILi128EEENSA_ILi256EEENSA_ILi64EEEEEENS_10bfloat16_tENS5_IJlSC_lEEESJ_SK_NS4_8TiledMMAINS4_8MMA_AtomIJNS4_26SM100_MMA_F16BF16_2x1SM_SSISJ_SJ_fLi128ELi256ELNS4_4UMMA5MajorE0ELSP_0ELNSO_7ScaleInE0ELSQ_0EEEEEENS4_6LayoutINS5_IJSC_SC_SC_EEENS5_IJNSA_ILi0EEESV_SV_EEEEENS5_IJNS4_10UnderscoreESY_SY_EEEEENS4_18SM100_TMA_2SM_LOADENS4_14ComposedLayoutINS4_7SwizzleILi3ELi4ELi3EEENS4_18smem_ptr_flag_bitsILi16EEENST_INS5_IJNSA_ILi8EEESH_EEENS5_IJSH_SC_EEEEEEEvNS4_8identityES11_S1B_vS1C_EENS_8epilogue10collective18CollectiveEpilogueINS1E_23Sm100TmaWarpSpecializedILi4ELi2ELi32ELb1ELb0EEEJNS5_IJSH_SG_SH_EEENS5_IJNST_ISH_SC_EENST_INS5_IJNSA_ILi32EEESB_EEENS5_IJSC_SF_EEEEEEEESJ_SK_SJ_SK_NS1E_6fusion15FusionCallbacksIS1I_NS1Q_17LinearCombinationISJ_fSJ_fLNS_15FloatRoundStyleE2EEES1J_S1P_JEEENS4_5SM1004TMEM4LOAD26SM100_TMEM_LOAD_32dp32b32xENS4_13SM90_TMA_LOADENS12_INS13_ILi2ELi4ELi3EEES16_NST_INS5_IJS17_S1L_EEENS5_IJS1L_SC_EEEEEEENS4_39AutoVectorizingCopyWithAssumedAlignmentILi128EEENS4_14SM90_TMA_STOREES25_S27_S27_EEEvvEEEEvNT_6ParamsE --------------------------
	.section	.nv.info._ZN7cutlass13device_kernelINS_4gemm6kernel13GemmUniversalIN4cute5tupleIJiiiiEEENS1_10collective13CollectiveMmaINS1_35MainloopSm100TmaUmmaWarpSpecializedILi8ELi2ELi4ENS5_IJNS4_1CILi2EEENSA_ILi1EEESC_EEEEENS5_IJNSA_ILi128EEENSA_ILi256EEENSA_ILi64EEEEEENS_10bfloat16_tENS5_IJlSC_lEEESJ_SK_NS4_8TiledMMAINS4_8MMA_AtomIJNS4_26SM100_MMA_F16BF16_2x1SM_SSISJ_SJ_fLi128ELi256ELNS4_4UMMA5MajorE0ELSP_0ELNSO_7ScaleInE0ELSQ_0EEEEEENS4_6LayoutINS5_IJSC_SC_SC_EEENS5_IJNSA_ILi0EEESV_SV_EEEEENS5_IJNS4_10UnderscoreESY_SY_EEEEENS4_18SM100_TMA_2SM_LOADENS4_14ComposedLayoutINS4_7SwizzleILi3ELi4ELi3EEENS4_18smem_ptr_flag_bitsILi16EEENST_INS5_IJNSA_ILi8EEESH_EEENS5_IJSH_SC_EEEEEEEvNS4_8identityES11_S1B_vS1C_EENS_8epilogue10collective18CollectiveEpilogueINS1E_23Sm100TmaWarpSpecializedILi4ELi2ELi32ELb1ELb0EEEJNS5_IJSH_SG_SH_EEENS5_IJNST_ISH_SC_EENST_INS5_IJNSA_ILi32EEESB_EEENS5_IJSC_SF_EEEEEEEESJ_SK_SJ_SK_NS1E_6fusion15FusionCallbacksIS1I_NS1Q_17LinearCombinationISJ_fSJ_fLNS_15FloatRoundStyleE2EEES1J_S1P_JEEENS4_5SM1004TMEM4LOAD26SM100_TMEM_LOAD_32dp32b32xENS4_13SM90_TMA_LOADENS12_INS13_ILi2ELi4ELi3EEES16_NST_INS5_IJS17_S1L_EEENS5_IJS1L_SC_EEEEEEENS4_39AutoVectorizingCopyWithAssumedAlignmentILi128EEENS4_14SM90_TMA_STOREES25_S27_S27_EEEvvEEEEvNT_6ParamsE,"",@"SHT_CUDA_INFO"
	.sectionflags	@""
	.align	4


	//----- nvinfo : EIATTR_CUDA_API_VERSION
	.align		4
        /*0000*/ 	.byte	0x04, 0x37
        /*0002*/ 	.short	(.L_31 - .L_30)
.L_30:
        /*0004*/ 	.word	0x00000082


	//----- nvinfo : EIATTR_KPARAM_INFO
	.align		4
.L_31:
        /*0008*/ 	.byte	0x04, 0x17
        /*000a*/ 	.short	(.L_33 - .L_32)
.L_32:
        /*000c*/ 	.word	0x00000000
        /*0010*/ 	.short	0x0000
        /*0012*/ 	.short	0x0000
        /*0014*/ 	.byte	0x00, 0xf0, 0x01, 0x20


	//----- nvinfo : EIATTR_AT_ENTRY_FRAGMENTS
	.align		4
.L_33:
        /*0018*/ 	.byte	0x04, 0x4f
        /*001a*/ 	.short	(.L_35 - .L_34)


	//   ....[0]....
.L_34:
        /*001c*/ 	.word	0x00000007


	//----- nvinfo : EIATTR_RESERVED_SMEM_USED
	.align		4
.L_35:
        /*0020*/ 	.byte	0x01, 0x41
	.zero		2


	//----- nvinfo : EIATTR_SPARSE_MMA_MASK
	.align		4
        /*0024*/ 	.byte	0x03, 0x50
        /*0026*/ 	.short	0x0000


	//----- nvinfo : EIATTR_TCGEN05_2CTA_USED
	.align		4
        /*0028*/ 	.byte	0x01, 0x52
	.zero		2


	//----- nvinfo : EIATTR_MAXREG_COUNT
	.align		4
        /*002c*/ 	.byte	0x03, 0x1b
        /*002e*/ 	.short	0x00ff


	//----- nvinfo : EIATTR_NUM_BARRIERS
	.align		4
        /*0030*/ 	.byte	0x02, 0x4c
        /*0032*/ 	.byte	0x07
	.zero		1


	//----- nvinfo : EIATTR_EXTERNS
	.align		4
        /*0034*/ 	.byte	0x04, 0x0f
        /*0036*/ 	.short	(.L_37 - .L_36)


	//   ....[0]....
	.align		4
.L_36:
        /*0038*/ 	.word	index@(__assertfail)


	//----- nvinfo : EIATTR_MERCURY_ISA_VERSION
	.align		4
.L_37:
        /*003c*/ 	.byte	0x03, 0x5f
        /*003e*/ 	.short	0x0101


	//----- nvinfo : EIATTR_INT_WARP_WIDE_INSTR_OFFSETS
	.align		4
        /*0040*/ 	.byte	0x04, 0x31
        /*0042*/ 	.short	(.L_39 - .L_38)


	//   ....[0]....
.L_38:
        /*0044*/ 	.word	0x00000d90


	//   ....[1]....
        /*0048*/ 	.word	0x00000e30


	//   ....[2]....
        /*004c*/ 	.word	0x00002190


	//   ....[3]....
        /*0050*/ 	.word	0x000042a0


	//   ....[4]....
        /*0054*/ 	.word	0x000042d0


	//   ....[5]....
        /*0058*/ 	.word	0x00004320


	//   ....[6]....
        /*005c*/ 	.word	0x00004c40


	//   ....[7]....
        /*0060*/ 	.word	0x00004c60


	//   ....[8]....
        /*0064*/ 	.word	0x00004d40


	//   ....[9]....
        /*0068*/ 	.word	0x00004e00


	//   ....[10]....
        /*006c*/ 	.word	0x00004e20


	//   ....[11]....
        /*0070*/ 	.word	0x00004ef0


	//   ....[12]....
        /*0074*/ 	.word	0x00004fe0


	//   ....[13]....
        /*0078*/ 	.word	0x00005000


	//   ....[14]....
        /*007c*/ 	.word	0x00005100


	//   ....[15]....
        /*0080*/ 	.word	0x000052b0


	//   ....[16]....
        /*0084*/ 	.word	0x000052c0


	//   ....[17]....
        /*0088*/ 	.word	0x00005450


	//----- nvinfo : EIATTR_COOP_GROUP_MASK_REGIDS
	.align		4
.L_39:
        /*008c*/ 	.byte	0x04, 0x29
        /*008e*/ 	.short	(.L_41 - .L_40)


	//   ....[0]....
.L_40:
        /*0090*/ 	.word	0xffffffff


	//   ....[1]....
        /*0094*/ 	.word	0xffffffff


	//   ....[2]....
        /*0098*/ 	.word	0xffffffff


	//   ....[3]....
        /*009c*/ 	.word	0xffffffff


	//   ....[4]....
        /*00a0*/ 	.word	0xffffffff


	//   ....[5]....
        /*00a4*/ 	.word	0xffffffff


	//   ....[6]....
        /*00a8*/ 	.word	0xffffffff


	//   ....[7]....
        /*00ac*/ 	.word	0xffffffff


	//   ....[8]....
        /*00b0*/ 	.word	0xffffffff


	//   ....[9]....
        /*00b4*/ 	.word	0xffffffff


	//   ....[10]....
        /*00b8*/ 	.word	0xffffffff


	//   ....[11]....
        /*00bc*/ 	.word	0xffffffff


	//   ....[12]....
        /*00c0*/ 	.word	0xffffffff


	//   ....[13]....
        /*00c4*/ 	.word	0xffffffff


	//----- nvinfo : EIATTR_COOP_GROUP_INSTR_OFFSETS
	.align		4
.L_41:
        /*00c8*/ 	.byte	0x04, 0x28
        /*00ca*/ 	.short	(.L_43 - .L_42)


	//   ....[0]....
.L_42:
        /*00cc*/ 	.word	0x000000c0


	//   ....[1]....
        /*00d0*/ 	.word	0x00000500


	//   ....[2]....
        /*00d4*/ 	.word	0x00000700


	//   ....[3]....
        /*00d8*/ 	.word	0x00000890


	//   ....[4]....
        /*00dc*/ 	.word	0x00000980


	//   ....[5]....
        /*00e0*/ 	.word	0x00000ae0


	//   ....[6]....
        /*00e4*/ 	.word	0x00000c70


	//   ....[7]....
        /*00e8*/ 	.word	0x00000eb0


	//   ....[8]....
        /*00ec*/ 	.word	0x00002070


	//   ....[9]....
        /*00f0*/ 	.word	0x00003090


	//   ....[10]....
        /*00f4*/ 	.word	0x00003560


	//   ....[11]....
        /*00f8*/ 	.word	0x00003590


	//   ....[12]....
        /*00fc*/ 	.word	0x000041b0


	//   ....[13]....
        /*0100*/ 	.word	0x000043c0


	//----- nvinfo : EIATTR_VRC_CTA_INIT_COUNT
	.align		4
.L_43:
        /*0104*/ 	.byte	0x02, 0x4a
        /*0106*/ 	.byte	0x80
	.zero		1


	//----- nvinfo : EIATTR_SYSCALL_OFFSETS
	.align		4
        /*0108*/ 	.byte	0x04, 0x46
        /*010a*/ 	.short	(.L_45 - .L_44)


	//   ....[0]....
.L_44:
        /*010c*/ 	.word	0x00005f40


	//   ....[1]....
        /*0110*/ 	.word	0x00006030


	//   ....[2]....
        /*0114*/ 	.word	0x000067a0


	//   ....[3]....
        /*0118*/ 	.word	0x00007460


	//   ....[4]....
        /*011c*/ 	.word	0x00008100


	//   ....[5]....
        /*0120*/ 	.word	0x00008da0


	//----- nvinfo : EIATTR_MBARRIER_INSTR_OFFSETS
	.align		4
.L_45:
        /*0124*/ 	.byte	0x04, 0x39
        /*0126*/ 	.short	(.L_47 - .L_46)


	//   ....[0]....
.L_46:
        /*0128*/ 	.word	0x000005f0
        /*012c*/ 	.word	0x000000ff
        /*0130*/ 	.word	0x00000000
        /*0134*/ 	.short	0x0100
        /*0136*/ 	.byte	0x08
	.zero		1


	//   ....[1]....
        /*0138*/ 	.word	0x00000600
        /*013c*/ 	.word	0x000000ff
        /*0140*/ 	.word	0x00000040
        /*0144*/ 	.short	0x0100
        /*0146*/ 	.byte	0x08
	.zero		1


	//   ....[2]....
        /*0148*/ 	.word	0x00000610
        /*014c*/ 	.word	0x000000ff
        /*0150*/ 	.word	0x00000008
        /*0154*/ 	.short	0x0100
        /*0156*/ 	.byte	0x08
	.zero		1


	//   ....[3]....
        /*0158*/ 	.word	0x00000620
        /*015c*/ 	.word	0x000000ff
        /*0160*/ 	.word	0x00000048
        /*0164*/ 	.short	0x0100
        /*0166*/ 	.byte	0x08
	.zero		1


	//   ....[4]....
        /*0168*/ 	.word	0x00000630
        /*016c*/ 	.word	0x000000ff
        /*0170*/ 	.word	0x00000010
        /*0174*/ 	.short	0x0100
        /*0176*/ 	.byte	0x08
	.zero		1


	//   ....[5]....
        /*0178*/ 	.word	0x00000640
        /*017c*/ 	.word	0x000000ff
        /*0180*/ 	.word	0x00000050
        /*0184*/ 	.short	0x0100
        /*0186*/ 	.byte	0x08
	.zero		1


	//   ....[6]....
        /*0188*/ 	.word	0x00000650
        /*018c*/ 	.word	0x000000ff
        /*0190*/ 	.word	0x00000018
        /*0194*/ 	.short	0x0100
        /*0196*/ 	.byte	0x08
	.zero		1


	//   ....[7]....
        /*0198*/ 	.word	0x00000660
        /*019c*/ 	.word	0x000000ff
        /*01a0*/ 	.word	0x00000058
        /*01a4*/ 	.short	0x0100
        /*01a6*/ 	.byte	0x08
	.zero		1


	//   ....[8]....
        /*01a8*/ 	.word	0x00000670
        /*01ac*/ 	.word	0x000000ff
        /*01b0*/ 	.word	0x00000020
        /*01b4*/ 	.short	0x0100
        /*01b6*/ 	.byte	0x08
	.zero		1


	//   ....[9]....
        /*01b8*/ 	.word	0x00000680
        /*01bc*/ 	.word	0x000000ff
        /*01c0*/ 	.word	0x00000060
        /*01c4*/ 	.short	0x0100
        /*01c6*/ 	.byte	0x08
	.zero		1


	//   ....[10]....
        /*01c8*/ 	.word	0x00000690
        /*01cc*/ 	.word	0x000000ff
        /*01d0*/ 	.word	0x00000028
        /*01d4*/ 	.short	0x0100
        /*01d6*/ 	.byte	0x08
	.zero		1


	//   ....[11]....
        /*01d8*/ 	.word	0x000006a0
        /*01dc*/ 	.word	0x000000ff
        /*01e0*/ 	.word	0x00000068
        /*01e4*/ 	.short	0x0100
        /*01e6*/ 	.byte	0x08
	.zero		1


	//   ....[12]....
        /*01e8*/ 	.word	0x000006b0
        /*01ec*/ 	.word	0x000000ff
        /*01f0*/ 	.word	0x00000030
        /*01f4*/ 	.short	0x0100
        /*01f6*/ 	.byte	0x08
	.zero		1


	//   ....[13]....
        /*01f8*/ 	.word	0x000006c0
        /*01fc*/ 	.word	0x000000ff
        /*0200*/ 	.word	0x00000070
        /*0204*/ 	.short	0x0100
        /*0206*/ 	.byte	0x08
	.zero		1


	//   ....[14]....
        /*0208*/ 	.word	0x000006d0
        /*020c*/ 	.word	0x000000ff
        /*0210*/ 	.word	0x00000038
        /*0214*/ 	.short	0x0100
        /*0216*/ 	.byte	0x08
	.zero		1


	//   ....[15]....
        /*0218*/ 	.word	0x000006e0
        /*021c*/ 	.word	0x000000ff
        /*0220*/ 	.word	0x00000078
        /*0224*/ 	.short	0x0100
        /*0226*/ 	.byte	0x08
	.zero		1


	//   ....[16]....
        /*0228*/ 	.word	0x00000800
        /*022c*/ 	.word	0x000000ff
        /*0230*/ 	.word	0x00000080
        /*0234*/ 	.short	0x0100
        /*0236*/ 	.byte	0x09
	.zero		1


	//   ....[17]....
        /*0238*/ 	.word	0x00000810
        /*023c*/ 	.word	0x000000ff
        /*0240*/ 	.word	0x000000a0
        /*0244*/ 	.short	0x0100
        /*0246*/ 	.byte	0x09
	.zero		1


	//   ....[18]....
        /*0248*/ 	.word	0x00000820
        /*024c*/ 	.word	0x000000ff
        /*0250*/ 	.word	0x00000088
        /*0254*/ 	.short	0x0100
        /*0256*/ 	.byte	0x09
	.zero		1


	//   ....[19]....
        /*0258*/ 	.word	0x00000830
        /*025c*/ 	.word	0x000000ff
        /*0260*/ 	.word	0x000000a8
        /*0264*/ 	.short	0x0100
        /*0266*/ 	.byte	0x09
	.zero		1


	//   ....[20]....
        /*0268*/ 	.word	0x00000840
        /*026c*/ 	.word	0x000000ff
        /*0270*/ 	.word	0x00000090
        /*0274*/ 	.short	0x0100
        /*0276*/ 	.byte	0x09
	.zero		1


	//   ....[21]....
        /*0278*/ 	.word	0x00000850
        /*027c*/ 	.word	0x000000ff
        /*0280*/ 	.word	0x000000b0
        /*0284*/ 	.short	0x0100
        /*0286*/ 	.byte	0x09
	.zero		1


	//   ....[22]....
        /*0288*/ 	.word	0x00000860
        /*028c*/ 	.word	0x000000ff
        /*0290*/ 	.word	0x00000098
        /*0294*/ 	.short	0x0100
        /*0296*/ 	.byte	0x09
	.zero		1


	//   ....[23]....
        /*0298*/ 	.word	0x00000870
        /*029c*/ 	.word	0x000000ff
        /*02a0*/ 	.word	0x000000b8
        /*02a4*/ 	.short	0x0100
        /*02a6*/ 	.byte	0x09
	.zero		1


	//   ....[24]....
        /*02a8*/ 	.word	0x00000950
        /*02ac*/ 	.word	0x000000ff
        /*02b0*/ 	.word	0x000000c0
        /*02b4*/ 	.short	0x0100
        /*02b6*/ 	.byte	0x08
	.zero		1


	//   ....[25]....
        /*02b8*/ 	.word	0x00000960
        /*02bc*/ 	.word	0x000000ff
        /*02c0*/ 	.word	0x000000c8
        /*02c4*/ 	.short	0x0100
        /*02c6*/ 	.byte	0x08
	.zero		1


	//   ....[26]....
        /*02c8*/ 	.word	0x00000a90
        /*02cc*/ 	.word	0x000000ff
        /*02d0*/ 	.word	0x000000d0
        /*02d4*/ 	.short	0x0100
        /*02d6*/ 	.byte	0x08
	.zero		1


	//   ....[27]....
        /*02d8*/ 	.word	0x00000aa0
        /*02dc*/ 	.word	0x000000ff
        /*02e0*/ 	.word	0x000000e0
        /*02e4*/ 	.short	0x0100
        /*02e6*/ 	.byte	0x08
	.zero		1


	//   ....[28]....
        /*02e8*/ 	.word	0x00000ab0
        /*02ec*/ 	.word	0x000000ff
        /*02f0*/ 	.word	0x000000d8
        /*02f4*/ 	.short	0x0100
        /*02f6*/ 	.byte	0x08
	.zero		1


	//   ....[29]....
        /*02f8*/ 	.word	0x00000ac0
        /*02fc*/ 	.word	0x000000ff
        /*0300*/ 	.word	0x000000e8
        /*0304*/ 	.short	0x0100
        /*0306*/ 	.byte	0x08
	.zero		1


	//   ....[30]....
        /*0308*/ 	.word	0x00000be0
        /*030c*/ 	.word	0x000000ff
        /*0310*/ 	.word	0x000000f0
        /*0314*/ 	.short	0x0100
        /*0316*/ 	.byte	0x09
	.zero		1


	//   ....[31]....
        /*0318*/ 	.word	0x00000bf0
        /*031c*/ 	.word	0x000000ff
        /*0320*/ 	.word	0x00000110
        /*0324*/ 	.short	0x0100
        /*0326*/ 	.byte	0x09
	.zero		1


	//   ....[32]....
        /*0328*/ 	.word	0x00000c00
        /*032c*/ 	.word	0x000000ff
        /*0330*/ 	.word	0x000000f8
        /*0334*/ 	.short	0x0100
        /*0336*/ 	.byte	0x09
	.zero		1


	//   ....[33]....
        /*0338*/ 	.word	0x00000c10
        /*033c*/ 	.word	0x000000ff
        /*0340*/ 	.word	0x00000118
        /*0344*/ 	.short	0x0100
        /*0346*/ 	.byte	0x09
	.zero		1


	//   ....[34]....
        /*0348*/ 	.word	0x00000c20
        /*034c*/ 	.word	0x000000ff
        /*0350*/ 	.word	0x00000100
        /*0354*/ 	.short	0x0100
        /*0356*/ 	.byte	0x09
	.zero		1


	//   ....[35]....
        /*0358*/ 	.word	0x00000c30
        /*035c*/ 	.word	0x000000ff
        /*0360*/ 	.word	0x00000120
        /*0364*/ 	.short	0x0100
        /*0366*/ 	.byte	0x09
	.zero		1


	//   ....[36]....
        /*0368*/ 	.word	0x00000c40
        /*036c*/ 	.word	0x000000ff
        /*0370*/ 	.word	0x00000108
        /*0374*/ 	.short	0x0100
        /*0376*/ 	.byte	0x09
	.zero		1


	//   ....[37]....
        /*0378*/ 	.word	0x00000c50
        /*037c*/ 	.word	0x000000ff
        /*0380*/ 	.word	0x00000128
        /*0384*/ 	.short	0x0100
        /*0386*/ 	.byte	0x09
	.zero		1


	//   ....[38]....
        /*0388*/ 	.word	0x00000d40
        /*038c*/ 	.word	0x000000ff
        /*0390*/ 	.word	0x00000130
        /*0394*/ 	.short	0x0100
        /*0396*/ 	.byte	0x08
	.zero		1


	//   ....[39]....
        /*0398*/ 	.word	0x00000d50
        /*039c*/ 	.word	0x000000ff
        /*03a0*/ 	.word	0x00000140
        /*03a4*/ 	.short	0x0100
        /*03a6*/ 	.byte	0x08
	.zero		1


	//   ....[40]....
        /*03a8*/ 	.word	0x00000d60
        /*03ac*/ 	.word	0x000000ff
        /*03b0*/ 	.word	0x00000138
        /*03b4*/ 	.short	0x0100
        /*03b6*/ 	.byte	0x08
	.zero		1


	//   ....[41]....
        /*03b8*/ 	.word	0x00000d70
        /*03bc*/ 	.word	0x000000ff
        /*03c0*/ 	.word	0x00000148
        /*03c4*/ 	.short	0x0100
        /*03c6*/ 	.byte	0x08
	.zero		1


	//   ....[42]....
        /*03c8*/ 	.word	0x00000e60
        /*03cc*/ 	.word	0x000000ff
        /*03d0*/ 	.word	0x00000150
        /*03d4*/ 	.short	0x0100
        /*03d6*/ 	.byte	0x07
	.zero		1


	//   ....[43]....
        /*03d8*/ 	.word	0x00001870
        /*03dc*/ 	.word	0x00000002
        /*03e0*/ 	.word	0x00000140
        /*03e4*/ 	.short	0x010a
        /*03e6*/ 	.byte	0xff
	.zero		1


	//   ....[44]....
        /*03e8*/ 	.word	0x000018a0
        /*03ec*/ 	.word	0x00000002
        /*03f0*/ 	.word	0x00000130
        /*03f4*/ 	.short	0x0101
        /*03f6*/ 	.byte	0xff
	.zero		1


	//   ....[45]....
        /*03f8*/ 	.word	0x00001970
        /*03fc*/ 	.word	0x000000ff
        /*0400*/ 	.word	0x00000040
        /*0404*/ 	.short	0x010a
        /*0406*/ 	.byte	0x08
	.zero		1


	//   ....[46]....
        /*0408*/ 	.word	0x00001a70
        /*040c*/ 	.word	0x000000ff
        /*0410*/ 	.word	0x00000040
        /*0414*/ 	.short	0x010a
        /*0416*/ 	.byte	0x21
	.zero		1


	//   ....[47]....
        /*0418*/ 	.word	0x00001c20
        /*041c*/ 	.word	0x000000ff
        /*0420*/ 	.word	0x00000040
        /*0424*/ 	.short	0x010a
        /*0426*/ 	.byte	0x08
	.zero		1


	//   ....[48]....
        /*0428*/ 	.word	0x00001d20
        /*042c*/ 	.word	0x000000ff
        /*0430*/ 	.word	0x000000c8
        /*0434*/ 	.short	0x0101
        /*0436*/ 	.byte	0x06
	.zero		1


	//   ....[49]....
        /*0438*/ 	.word	0x00001d40
        /*043c*/ 	.word	0x000000ff
        /*0440*/ 	.word	0x00000040
        /*0444*/ 	.short	0x010a
        /*0446*/ 	.byte	0x08
	.zero		1


	//   ....[50]....
        /*0448*/ 	.word	0x00001dc0
        /*044c*/ 	.word	0x000000ff
        /*0450*/ 	.word	0x00000040
        /*0454*/ 	.short	0x010a
        /*0456*/ 	.byte	0x11
	.zero		1


	//   ....[51]....
        /*0458*/ 	.word	0x00001f50
        /*045c*/ 	.word	0x000000ff
        /*0460*/ 	.word	0x00000040
        /*0464*/ 	.short	0x010a
        /*0466*/ 	.byte	0x08
	.zero		1


	//   ....[52]....
        /*0468*/ 	.word	0x000020a0
        /*046c*/ 	.word	0x00000002
        /*0470*/ 	.word	0x000000d0
        /*0474*/ 	.short	0x010a
        /*0476*/ 	.byte	0xff
	.zero		1


	//   ....[53]....
        /*0478*/ 	.word	0x00002160
        /*047c*/ 	.word	0x00000002
        /*0480*/ 	.word	0x00000000
        /*0484*/ 	.short	0x0101
        /*0486*/ 	.byte	0xff
	.zero		1


	//   ....[54]....
        /*0488*/ 	.word	0x000026c0
        /*048c*/ 	.word	0x000000ff
        /*0490*/ 	.word	0x00000000
        /*0494*/ 	.short	0x010a
        /*0496*/ 	.byte	0x04
	.zero		1


	//   ....[55]....
        /*0498*/ 	.word	0x00002750
        /*049c*/ 	.word	0x000000ff
        /*04a0*/ 	.word	0x00000000
        /*04a4*/ 	.short	0x010a
        /*04a6*/ 	.byte	0x04
	.zero		1


	//   ....[56]....
        /*04a8*/ 	.word	0x000027e0
        /*04ac*/ 	.word	0x000000ff
        /*04b0*/ 	.word	0x00000000
        /*04b4*/ 	.short	0x010a
        /*04b6*/ 	.byte	0x04
	.zero		1


	//   ....[57]....
        /*04b8*/ 	.word	0x00002870
        /*04bc*/ 	.word	0x000000ff
        /*04c0*/ 	.word	0x00000000
        /*04c4*/ 	.short	0x010a
        /*04c6*/ 	.byte	0x04
	.zero		1


	//   ....[58]....
        /*04c8*/ 	.word	0x00002900
        /*04cc*/ 	.word	0x000000ff
        /*04d0*/ 	.word	0x00000000
        /*04d4*/ 	.short	0x010a
        /*04d6*/ 	.byte	0x04
	.zero		1


	//   ....[59]....
        /*04d8*/ 	.word	0x00002990
        /*04dc*/ 	.word	0x000000ff
        /*04e0*/ 	.word	0x00000000
        /*04e4*/ 	.short	0x010a
        /*04e6*/ 	.byte	0x04
	.zero		1


	//   ....[60]....
        /*04e8*/ 	.word	0x00002a20
        /*04ec*/ 	.word	0x000000ff
        /*04f0*/ 	.word	0x00000000
        /*04f4*/ 	.short	0x010a
        /*04f6*/ 	.byte	0x04
	.zero		1


	//   ....[61]....
        /*04f8*/ 	.word	0x00002ac0
        /*04fc*/ 	.word	0x00000000
        /*0500*/ 	.word	0x00000000
        /*0504*/ 	.short	0x010a
        /*0506*/ 	.byte	0xff
	.zero		1


	//   ....[62]....
        /*0508*/ 	.word	0x00002bf0
        /*050c*/ 	.word	0x00000000
        /*0510*/ 	.word	0x00000130
        /*0514*/ 	.short	0x010a
        /*0516*/ 	.byte	0xff
	.zero		1


	//   ....[63]....
        /*0518*/ 	.word	0x00002c60
        /*051c*/ 	.word	0x00000000
        /*0520*/ 	.word	0x00000000
        /*0524*/ 	.short	0x0101
        /*0526*/ 	.byte	0xff
	.zero		1


	//   ....[64]....
        /*0528*/ 	.word	0x00002c80
        /*052c*/ 	.word	0x000000ff
        /*0530*/ 	.word	0x000000e0
        /*0534*/ 	.short	0x010a
        /*0536*/ 	.byte	0x05
	.zero		1


	//   ....[65]....
        /*0538*/ 	.word	0x00002da0
        /*053c*/ 	.word	0x00000000
        /*0540*/ 	.word	0x000000d0
        /*0544*/ 	.short	0x010a
        /*0546*/ 	.byte	0xff
	.zero		1


	//   ....[66]....
        /*0548*/ 	.word	0x00002ea0
        /*054c*/ 	.word	0x00000000
        /*0550*/ 	.word	0x00000000
        /*0554*/ 	.short	0x0101
        /*0556*/ 	.byte	0xff
	.zero		1


	//   ....[67]....
        /*0558*/ 	.word	0x00002f30
        /*055c*/ 	.word	0x000000ff
        /*0560*/ 	.word	0x000000e0
        /*0564*/ 	.short	0x0106
        /*0566*/ 	.byte	0x05
	.zero		1


	//   ....[68]....
        /*0568*/ 	.word	0x00002f50
        /*056c*/ 	.word	0x000000ff
        /*0570*/ 	.word	0x000000e0
        /*0574*/ 	.short	0x010a
        /*0576*/ 	.byte	0x05
	.zero		1


	//   ....[69]....
        /*0578*/ 	.word	0x00002fe0
        /*057c*/ 	.word	0x000000ff
        /*0580*/ 	.word	0x000000e0
        /*0584*/ 	.short	0x0106
        /*0586*/ 	.byte	0x04
	.zero		1


	//   ....[70]....
        /*0588*/ 	.word	0x00003020
        /*058c*/ 	.word	0x00000000
        /*0590*/ 	.word	0x000000e0
        /*0594*/ 	.short	0x010a
        /*0596*/ 	.byte	0xff
	.zero		1


	//   ....[71]....
        /*0598*/ 	.word	0x00003260
        /*059c*/ 	.word	0x000000ff
        /*05a0*/ 	.word	0x00000008
        /*05a4*/ 	.short	0x010a
        /*05a6*/ 	.byte	0x06
	.zero		1


	//   ....[72]....
        /*05a8*/ 	.word	0x00003280
        /*05ac*/ 	.word	0x000000ff
        /*05b0*/ 	.word	0x00000008
        /*05b4*/ 	.short	0x010a
        /*05b6*/ 	.byte	0x06
	.zero		1


	//   ....[73]....
        /*05b8*/ 	.word	0x00003410
        /*05bc*/ 	.word	0x000000ff
        /*05c0*/ 	.word	0x00000008
        /*05c4*/ 	.short	0x010a
        /*05c6*/ 	.byte	0x06
	.zero		1


	//   ....[74]....
        /*05c8*/ 	.word	0x00003430
        /*05cc*/ 	.word	0x000000ff
        /*05d0*/ 	.word	0x00000008
        /*05d4*/ 	.short	0x010a
        /*05d6*/ 	.byte	0x06
	.zero		1


	//   ....[75]....
        /*05d8*/ 	.word	0x000034f0
        /*05dc*/ 	.word	0x000000ff
        /*05e0*/ 	.word	0x00000000
        /*05e4*/ 	.short	0x0101
        /*05e6*/ 	.byte	0x07
	.zero		1


	//   ....[76]....
        /*05e8*/ 	.word	0x00003830
        /*05ec*/ 	.word	0x00000000
        /*05f0*/ 	.word	0x000000d0
        /*05f4*/ 	.short	0x010a
        /*05f6*/ 	.byte	0xff
	.zero		1


	//   ....[77]....
        /*05f8*/ 	.word	0x000038f0
        /*05fc*/ 	.word	0x00000000
        /*0600*/ 	.word	0x00000000
        /*0604*/ 	.short	0x0101
        /*0606*/ 	.byte	0xff
	.zero		1


	//   ....[78]....
        /*0608*/ 	.word	0x000039b0
        /*060c*/ 	.word	0x000000ff
        /*0610*/ 	.word	0x00000000
        /*0614*/ 	.short	0x010a
        /*0616*/ 	.byte	0x08
	.zero		1


	//   ....[79]....
        /*0618*/ 	.word	0x000039c0
        /*061c*/ 	.word	0x000000ff
        /*0620*/ 	.word	0x00000110
        /*0624*/ 	.short	0x010a
        /*0626*/ 	.byte	0x09
	.zero		1


	//   ....[80]....
        /*0628*/ 	.word	0x00003a70
        /*062c*/ 	.word	0x000000ff
        /*0630*/ 	.word	0x00000000
        /*0634*/ 	.short	0x010a
        /*0636*/ 	.byte	0x08
	.zero		1


	//   ....[81]....
        /*0638*/ 	.word	0x00003ba0
        /*063c*/ 	.word	0x000000ff
        /*0640*/ 	.word	0x00000000
        /*0644*/ 	.short	0x010a
        /*0646*/ 	.byte	0x1e
	.zero		1


	//   ....[82]....
        /*0648*/ 	.word	0x00003ea0
        /*064c*/ 	.word	0x000000ff
        /*0650*/ 	.word	0x00000000
        /*0654*/ 	.short	0x010a
        /*0656*/ 	.byte	0x08
	.zero		1


	//   ....[83]....
        /*0658*/ 	.word	0x00003f30
        /*065c*/ 	.word	0x000000ff
        /*0660*/ 	.word	0x00000000
        /*0664*/ 	.short	0x010a
        /*0666*/ 	.byte	0x08
	.zero		1


	//   ....[84]....
        /*0668*/ 	.word	0x00003fc0
        /*066c*/ 	.word	0x000000ff
        /*0670*/ 	.word	0x00000000
        /*0674*/ 	.short	0x010a
        /*0676*/ 	.byte	0x08
	.zero		1


	//   ....[85]....
        /*0678*/ 	.word	0x00004060
        /*067c*/ 	.word	0x00000000
        /*0680*/ 	.word	0x00000000
        /*0684*/ 	.short	0x010a
        /*0686*/ 	.byte	0xff
	.zero		1


	//   ....[86]....
        /*0688*/ 	.word	0x000040a0
        /*068c*/ 	.word	0x00000000
        /*0690*/ 	.word	0x00000000
        /*0694*/ 	.short	0x010a
        /*0696*/ 	.byte	0xff
	.zero		1


	//   ....[87]....
        /*0698*/ 	.word	0x00004110
        /*069c*/ 	.word	0x000000ff
        /*06a0*/ 	.word	0x00000000
        /*06a4*/ 	.short	0x0101
        /*06a6*/ 	.byte	0x05
	.zero		1


	//   ....[88]....
        /*06a8*/ 	.word	0x00004150
        /*06ac*/ 	.word	0x000000ff
        /*06b0*/ 	.word	0x00000150
        /*06b4*/ 	.short	0x010a
        /*06b6*/ 	.byte	0x07
	.zero		1


	//   ....[89]....
        /*06b8*/ 	.word	0x000041a0
        /*06bc*/ 	.word	0x000000ff
        /*06c0*/ 	.word	0x00000000
        /*06c4*/ 	.short	0x0101
        /*06c6*/ 	.byte	0x05
	.zero		1


	//   ....[90]....
        /*06c8*/ 	.word	0x000045f0
        /*06cc*/ 	.word	0x00000000
        /*06d0*/ 	.word	0x000000d0
        /*06d4*/ 	.short	0x010a
        /*06d6*/ 	.byte	0xff
	.zero		1


	//   ....[91]....
        /*06d8*/ 	.word	0x000046b0
        /*06dc*/ 	.word	0x00000000
        /*06e0*/ 	.word	0x00000000
        /*06e4*/ 	.short	0x0101
        /*06e6*/ 	.byte	0xff
	.zero		1


	//   ....[92]....
        /*06e8*/ 	.word	0x000049d0
        /*06ec*/ 	.word	0x000000ff
        /*06f0*/ 	.word	0x000000c8
        /*06f4*/ 	.short	0x010a
        /*06f6*/ 	.byte	0x07
	.zero		1


	//   ....[93]....
        /*06f8*/ 	.word	0x00004bc0
        /*06fc*/ 	.word	0x000000ff
        /*0700*/ 	.word	0x000000a0
        /*0704*/ 	.short	0x010a
        /*0706*/ 	.byte	0x07
	.zero		1


	//   ....[94]....
        /*0708*/ 	.word	0x00004db0
        /*070c*/ 	.word	0x000000ff
        /*0710*/ 	.word	0x00000080
        /*0714*/ 	.short	0x010b
        /*0716*/ 	.byte	0x07
	.zero		1


	//   ....[95]....
        /*0718*/ 	.word	0x00004dc0
        /*071c*/ 	.word	0x000000ff
        /*0720*/ 	.word	0x00000000
        /*0724*/ 	.short	0x0101
        /*0726*/ 	.byte	0x0e
	.zero		1


	//   ....[96]....
        /*0728*/ 	.word	0x00004dd0
        /*072c*/ 	.word	0x000000ff
        /*0730*/ 	.word	0x000000a8
        /*0734*/ 	.short	0x010a
        /*0736*/ 	.byte	0x07
	.zero		1


	//   ....[97]....
        /*0738*/ 	.word	0x00004f80
        /*073c*/ 	.word	0x000000ff
        /*0740*/ 	.word	0x00000088
        /*0744*/ 	.short	0x010b
        /*0746*/ 	.byte	0x07
	.zero		1


	//   ....[98]....
        /*0748*/ 	.word	0x00004f90
        /*074c*/ 	.word	0x000000ff
        /*0750*/ 	.word	0x00000000
        /*0754*/ 	.short	0x0101
        /*0756*/ 	.byte	0x0e
	.zero		1


	//   ....[99]....
        /*0758*/ 	.word	0x00004fa0
        /*075c*/ 	.word	0x000000ff
        /*0760*/ 	.word	0x000000b0
        /*0764*/ 	.short	0x010a
        /*0766*/ 	.byte	0x07
	.zero		1


	//   ....[100]....
        /*0768*/ 	.word	0x00005190
        /*076c*/ 	.word	0x000000ff
        /*0770*/ 	.word	0x00000090
        /*0774*/ 	.short	0x010b
        /*0776*/ 	.byte	0x07
	.zero		1


	//   ....[101]....
        /*0778*/ 	.word	0x00005200
        /*077c*/ 	.word	0x000000ff
        /*0780*/ 	.word	0x00000000
        /*0784*/ 	.short	0x0101
        /*0786*/ 	.byte	0x0e
	.zero		1


	//   ....[102]....
        /*0788*/ 	.word	0x00005210
        /*078c*/ 	.word	0x000000ff
        /*0790*/ 	.word	0x000000b8
        /*0794*/ 	.short	0x010a
        /*0796*/ 	.byte	0x07
	.zero		1


	//   ....[103]....
        /*0798*/ 	.word	0x000054b0
        /*079c*/ 	.word	0x000000ff
        /*07a0*/ 	.word	0x00000098
        /*07a4*/ 	.short	0x010b
        /*07a6*/ 	.byte	0x07
	.zero		1


	//   ....[104]....
        /*07a8*/ 	.word	0x000054d0
        /*07ac*/ 	.word	0x000000ff
        /*07b0*/ 	.word	0x00000000
        /*07b4*/ 	.short	0x0101
        /*07b6*/ 	.byte	0x0d
	.zero		1


	//   ....[105]....
        /*07b8*/ 	.word	0x00005500
        /*07bc*/ 	.word	0x000000ff
        /*07c0*/ 	.word	0x000000a0
        /*07c4*/ 	.short	0x010a
        /*07c6*/ 	.byte	0x07
	.zero		1


	//   ....[106]....
        /*07c8*/ 	.word	0x00005520
        /*07cc*/ 	.word	0x000000ff
        /*07d0*/ 	.word	0x000000a8
        /*07d4*/ 	.short	0x010a
        /*07d6*/ 	.byte	0x07
	.zero		1


	//   ....[107]....
        /*07d8*/ 	.word	0x00005540
        /*07dc*/ 	.word	0x000000ff
        /*07e0*/ 	.word	0x000000b0
        /*07e4*/ 	.short	0x010a
        /*07e6*/ 	.byte	0x07
	.zero		1


	//   ....[108]....
        /*07e8*/ 	.word	0x00005580
        /*07ec*/ 	.word	0x00000000
        /*07f0*/ 	.word	0x000000b8
        /*07f4*/ 	.short	0x010a
        /*07f6*/ 	.byte	0xff
	.zero		1


	//   ....[109]....
        /*07f8*/ 	.word	0x00005900
        /*07fc*/ 	.word	0x00000000
        /*0800*/ 	.word	0x000000d0
        /*0804*/ 	.short	0x010a
        /*0806*/ 	.byte	0xff
	.zero		1


	//   ....[110]....
        /*0808*/ 	.word	0x00005a10
        /*080c*/ 	.word	0x00000000
        /*0810*/ 	.word	0x00000000
        /*0814*/ 	.short	0x0101
        /*0816*/ 	.byte	0xff
	.zero		1


	//   ....[111]....
        /*0818*/ 	.word	0x00006460
        /*081c*/ 	.word	0x000000ff
        /*0820*/ 	.word	0x00000080
        /*0824*/ 	.short	0x010a
        /*0826*/ 	.byte	0x30
	.zero		1


	//   ....[112]....
        /*0828*/ 	.word	0x000064a0
        /*082c*/ 	.word	0x00000070
        /*0830*/ 	.word	0x000000f0
        /*0834*/ 	.short	0x010a
        /*0836*/ 	.byte	0xff
	.zero		1


	//   ....[113]....
        /*0838*/ 	.word	0x00006590
        /*083c*/ 	.word	0x000000ff
        /*0840*/ 	.word	0x00000080
        /*0844*/ 	.short	0x010a
        /*0846*/ 	.byte	0x30
	.zero		1


	//   ....[114]....
        /*0848*/ 	.word	0x00006680
        /*084c*/ 	.word	0x00000070
        /*0850*/ 	.word	0x000000f0
        /*0854*/ 	.short	0x010a
        /*0856*/ 	.byte	0xff
	.zero		1


	//   ....[115]....
        /*0858*/ 	.word	0x00007190
        /*085c*/ 	.word	0x00000000
        /*0860*/ 	.word	0x00000000
        /*0864*/ 	.short	0x0101
        /*0866*/ 	.byte	0xff
	.zero		1


	//   ....[116]....
        /*0868*/ 	.word	0x000071a0
        /*086c*/ 	.word	0x00000002
        /*0870*/ 	.word	0x00000080
        /*0874*/ 	.short	0x010a
        /*0876*/ 	.byte	0xff
	.zero		1


	//   ....[117]....
        /*0878*/ 	.word	0x00007280
        /*087c*/ 	.word	0x00000002
        /*0880*/ 	.word	0x00000080
        /*0884*/ 	.short	0x010a
        /*0886*/ 	.byte	0xff
	.zero		1


	//   ....[118]....
        /*0888*/ 	.word	0x00007e30
        /*088c*/ 	.word	0x0000003f
        /*0890*/ 	.word	0x00000000
        /*0894*/ 	.short	0x0101
        /*0896*/ 	.byte	0xff
	.zero		1


	//   ....[119]....
        /*0898*/ 	.word	0x00007e50
        /*089c*/ 	.word	0x00000000
        /*08a0*/ 	.word	0x00000080
        /*08a4*/ 	.short	0x010a
        /*08a6*/ 	.byte	0xff
	.zero		1


	//   ....[120]....
        /*08a8*/ 	.word	0x00007f20
        /*08ac*/ 	.word	0x00000000
        /*08b0*/ 	.word	0x00000080
        /*08b4*/ 	.short	0x010a
        /*08b6*/ 	.byte	0xff
	.zero		1


	//   ....[121]....
        /*08b8*/ 	.word	0x00008ad0
        /*08bc*/ 	.word	0x0000003f
        /*08c0*/ 	.word	0x00000000
        /*08c4*/ 	.short	0x0101
        /*08c6*/ 	.byte	0xff
	.zero		1


	//   ....[122]....
        /*08c8*/ 	.word	0x00008af0
        /*08cc*/ 	.word	0x00000000
        /*08d0*/ 	.word	0x00000080
        /*08d4*/ 	.short	0x010a
        /*08d6*/ 	.byte	0xff
	.zero		1


	//   ....[123]....
        /*08d8*/ 	.word	0x00008bc0
        /*08dc*/ 	.word	0x00000000
        /*08e0*/ 	.word	0x00000080
        /*08e4*/ 	.short	0x010a
        /*08e6*/ 	.byte	0xff
	.zero		1


	//   ....[124]....
        /*08e8*/ 	.word	0x00008fb0
        /*08ec*/ 	.word	0x00000070
        /*08f0*/ 	.word	0x00000000
        /*08f4*/ 	.short	0x0101
        /*08f6*/ 	.byte	0xff
	.zero		1


	//   ....[125]....
        /*08f8*/ 	.word	0x000097c0
        /*08fc*/ 	.word	0x00000000
        /*0900*/ 	.word	0x00000000
        /*0904*/ 	.short	0x0101
        /*0906*/ 	.byte	0xff
	.zero		1


	//   ....[126]....
        /*0908*/ 	.word	0x00009a30
        /*090c*/ 	.word	0x000000ff
        /*0910*/ 	.word	0x00000000
        /*0914*/ 	.short	0x0101
        /*0916*/ 	.byte	0x04
	.zero		1


	//   ....[127]....
        /*0918*/ 	.word	0x00009a50
        /*091c*/ 	.word	0x00000002
        /*0920*/ 	.word	0x00000140
        /*0924*/ 	.short	0x010a
        /*0926*/ 	.byte	0xff
	.zero		1


	//   ....[128]....
        /*0928*/ 	.word	0x00009ab0
        /*092c*/ 	.word	0x00000002
        /*0930*/ 	.word	0x00000040
        /*0934*/ 	.short	0x010a
        /*0936*/ 	.byte	0xff
	.zero		1


	//   ....[129]....
        /*0938*/ 	.word	0x00009b10
        /*093c*/ 	.word	0x00000002
        /*0940*/ 	.word	0x00000040
        /*0944*/ 	.short	0x010a
        /*0946*/ 	.byte	0xff
	.zero		1


	//   ....[130]....
        /*0948*/ 	.word	0x00009b60
        /*094c*/ 	.word	0x00000002
        /*0950*/ 	.word	0x000000d0
        /*0954*/ 	.short	0x010a
        /*0956*/ 	.byte	0xff
	.zero		1


	//   ....[131]....
        /*0958*/ 	.word	0x00009bc0
        /*095c*/ 	.word	0x00000000
        /*0960*/ 	.word	0x00000000
        /*0964*/ 	.short	0x010a
        /*0966*/ 	.byte	0xff
	.zero		1


	//   ....[132]....
        /*0968*/ 	.word	0x00009c20
        /*096c*/ 	.word	0x00000000
        /*0970*/ 	.word	0x00000000
        /*0974*/ 	.short	0x010a
        /*0976*/ 	.byte	0xff
	.zero		1


	//   ....[133]....
        /*0978*/ 	.word	0x00009c80
        /*097c*/ 	.word	0x00000000
        /*0980*/ 	.word	0x00000000
        /*0984*/ 	.short	0x010a
        /*0986*/ 	.byte	0xff
	.zero		1


	//   ....[134]....
        /*0988*/ 	.word	0x00009ce0
        /*098c*/ 	.word	0x00000000
        /*0990*/ 	.word	0x00000000
        /*0994*/ 	.short	0x010a
        /*0996*/ 	.byte	0xff
	.zero		1


	//   ....[135]....
        /*0998*/ 	.word	0x00009d40
        /*099c*/ 	.word	0x00000000
        /*09a0*/ 	.word	0x00000000
        /*09a4*/ 	.short	0x010a
        /*09a6*/ 	.byte	0xff
	.zero		1


	//   ....[136]....
        /*09a8*/ 	.word	0x00009da0
        /*09ac*/ 	.word	0x00000000
        /*09b0*/ 	.word	0x00000000
        /*09b4*/ 	.short	0x010a
        /*09b6*/ 	.byte	0xff
	.zero		1


	//   ....[137]....
        /*09b8*/ 	.word	0x00009e00
        /*09bc*/ 	.word	0x00000000
        /*09c0*/ 	.word	0x00000000
        /*09c4*/ 	.short	0x010a
        /*09c6*/ 	.byte	0xff
	.zero		1


	//   ....[138]....
        /*09c8*/ 	.word	0x00009e50
        /*09cc*/ 	.word	0x00000000
        /*09d0*/ 	.word	0x00000130
        /*09d4*/ 	.short	0x010a
        /*09d6*/ 	.byte	0xff
	.zero		1


	//   ....[139]....
        /*09d8*/ 	.word	0x00009eb0
        /*09dc*/ 	.word	0x00000000
        /*09e0*/ 	.word	0x000000e0
        /*09e4*/ 	.short	0x010a
        /*09e6*/ 	.byte	0xff
	.zero		1


	//   ....[140]....
        /*09e8*/ 	.word	0x00009f00
        /*09ec*/ 	.word	0x00000000
        /*09f0*/ 	.word	0x000000d0
        /*09f4*/ 	.short	0x010a
        /*09f6*/ 	.byte	0xff
	.zero		1


	//   ....[141]....
        /*09f8*/ 	.word	0x00009f60
        /*09fc*/ 	.word	0x00000000
        /*0a00*/ 	.word	0x000000e0
        /*0a04*/ 	.short	0x010a
        /*0a06*/ 	.byte	0xff
	.zero		1


	//   ....[142]....
        /*0a08*/ 	.word	0x00009fc0
        /*0a0c*/ 	.word	0x00000004
        /*0a10*/ 	.word	0x00000008
        /*0a14*/ 	.short	0x010a
        /*0a16*/ 	.byte	0xff
	.zero		1


	//   ....[143]....
        /*0a18*/ 	.word	0x0000a0a0
        /*0a1c*/ 	.word	0x00000002
        /*0a20*/ 	.word	0x00000008
        /*0a24*/ 	.short	0x010a
        /*0a26*/ 	.byte	0xff
	.zero		1


	//   ....[144]....
        /*0a28*/ 	.word	0x0000a0f0
        /*0a2c*/ 	.word	0x00000000
        /*0a30*/ 	.word	0x000000d0
        /*0a34*/ 	.short	0x010a
        /*0a36*/ 	.byte	0xff
	.zero		1


	//   ....[145]....
        /*0a38*/ 	.word	0x0000a150
        /*0a3c*/ 	.word	0x00000000
        /*0a40*/ 	.word	0x00000110
        /*0a44*/ 	.short	0x010a
        /*0a46*/ 	.byte	0xff
	.zero		1


	//   ....[146]....
        /*0a48*/ 	.word	0x0000a1b0
        /*0a4c*/ 	.word	0x00000000
        /*0a50*/ 	.word	0x00000000
        /*0a54*/ 	.short	0x010a
        /*0a56*/ 	.byte	0xff
	.zero		1


	//   ....[147]....
        /*0a58*/ 	.word	0x0000a210
        /*0a5c*/ 	.word	0x00000000
        /*0a60*/ 	.word	0x00000000
        /*0a64*/ 	.short	0x010a
        /*0a66*/ 	.byte	0xff
	.zero		1


	//   ....[148]....
        /*0a68*/ 	.word	0x0000a270
        /*0a6c*/ 	.word	0x00000000
        /*0a70*/ 	.word	0x00000000
        /*0a74*/ 	.short	0x010a
        /*0a76*/ 	.byte	0xff
	.zero		1


	//   ....[149]....
        /*0a78*/ 	.word	0x0000a2d0
        /*0a7c*/ 	.word	0x00000000
        /*0a80*/ 	.word	0x00000000
        /*0a84*/ 	.short	0x010a
        /*0a86*/ 	.byte	0xff
	.zero		1


	//   ....[150]....
        /*0a88*/ 	.word	0x0000a330
        /*0a8c*/ 	.word	0x00000000
        /*0a90*/ 	.word	0x00000150
        /*0a94*/ 	.short	0x010a
        /*0a96*/ 	.byte	0xff
	.zero		1


	//   ....[151]....
        /*0a98*/ 	.word	0x0000a380
        /*0a9c*/ 	.word	0x00000000
        /*0aa0*/ 	.word	0x000000d0
        /*0aa4*/ 	.short	0x010a
        /*0aa6*/ 	.byte	0xff
	.zero		1


	//   ....[152]....
        /*0aa8*/ 	.word	0x0000a3e0
        /*0aac*/ 	.word	0x00000000
        /*0ab0*/ 	.word	0x000000c8
        /*0ab4*/ 	.short	0x010a
        /*0ab6*/ 	.byte	0xff
	.zero		1


	//   ....[153]....
        /*0ab8*/ 	.word	0x0000a440
        /*0abc*/ 	.word	0x00000000
        /*0ac0*/ 	.word	0x000000a0
        /*0ac4*/ 	.short	0x010a
        /*0ac6*/ 	.byte	0xff
	.zero		1


	//   ....[154]....
        /*0ac8*/ 	.word	0x0000a4a0
        /*0acc*/ 	.word	0x00000000
        /*0ad0*/ 	.word	0x000000a8
        /*0ad4*/ 	.short	0x010a
        /*0ad6*/ 	.byte	0xff
	.zero		1


	//   ....[155]....
        /*0ad8*/ 	.word	0x0000a500
        /*0adc*/ 	.word	0x00000000
        /*0ae0*/ 	.word	0x000000b0
        /*0ae4*/ 	.short	0x010a
        /*0ae6*/ 	.byte	0xff
	.zero		1


	//   ....[156]....
        /*0ae8*/ 	.word	0x0000a560
        /*0aec*/ 	.word	0x00000000
        /*0af0*/ 	.word	0x000000b8
        /*0af4*/ 	.short	0x010a
        /*0af6*/ 	.byte	0xff
	.zero		1


	//   ....[157]....
        /*0af8*/ 	.word	0x0000a5c0
        /*0afc*/ 	.word	0x00000000
        /*0b00*/ 	.word	0x000000a0
        /*0b04*/ 	.short	0x010a
        /*0b06*/ 	.byte	0xff
	.zero		1


	//   ....[158]....
        /*0b08*/ 	.word	0x0000a620
        /*0b0c*/ 	.word	0x00000000
        /*0b10*/ 	.word	0x000000a8
        /*0b14*/ 	.short	0x010a
        /*0b16*/ 	.byte	0xff
	.zero		1


	//   ....[159]....
        /*0b18*/ 	.word	0x0000a680
        /*0b1c*/ 	.word	0x00000000
        /*0b20*/ 	.word	0x000000b0
        /*0b24*/ 	.short	0x010a
        /*0b26*/ 	.byte	0xff
	.zero		1


	//   ....[160]....
        /*0b28*/ 	.word	0x0000a6d0
        /*0b2c*/ 	.word	0x00000000
        /*0b30*/ 	.word	0x000000d0
        /*0b34*/ 	.short	0x010a
        /*0b36*/ 	.byte	0xff
	.zero		1


	//   ....[161]....
        /*0b38*/ 	.word	0x0000a730
        /*0b3c*/ 	.word	0x00000002
        /*0b40*/ 	.word	0x00000080
        /*0b44*/ 	.short	0x010a
        /*0b46*/ 	.byte	0xff
	.zero		1


	//   ....[162]....
        /*0b48*/ 	.word	0x0000a780
        /*0b4c*/ 	.word	0x00000070
        /*0b50*/ 	.word	0x000000f0
        /*0b54*/ 	.short	0x010a
        /*0b56*/ 	.byte	0xff
	.zero		1


	//   ....[163]....
        /*0b58*/ 	.word	0x0000a7d0
        /*0b5c*/ 	.word	0x00000002
        /*0b60*/ 	.word	0x00000080
        /*0b64*/ 	.short	0x010a
        /*0b66*/ 	.byte	0xff
	.zero		1


	//   ....[164]....
        /*0b68*/ 	.word	0x0000a820
        /*0b6c*/ 	.word	0x00000000
        /*0b70*/ 	.word	0x00000080
        /*0b74*/ 	.short	0x010a
        /*0b76*/ 	.byte	0xff
	.zero		1


	//   ....[165]....
        /*0b78*/ 	.word	0x0000a870
        /*0b7c*/ 	.word	0x00000000
        /*0b80*/ 	.word	0x00000080
        /*0b84*/ 	.short	0x010a
        /*0b86*/ 	.byte	0xff
	.zero		1


	//----- nvinfo : EIATTR_NUM_MBARRIERS
	.align		4
.L_47:
        /*0b88*/ 	.byte	0x03, 0x38
        /*0b8a*/ 	.short	0x002b


	//----- nvinfo : EIATTR_EXIT_INSTR_OFFSETS
	.align		4
        /*0b8c*/ 	.byte	0x04, 0x1c
        /*0b8e*/ 	.short	(.L_49 - .L_48)


	//   ....[0]....
.L_48:
        /*0b90*/ 	.word	0x00002af0


	//   ....[1]....
        /*0b94*/ 	.word	0x00002ff0


	//   ....[2]....
        /*0b98*/ 	.word	0x00003050


	//   ....[3]....
        /*0b9c*/ 	.word	0x000043d0


	//   ....[4]....
        /*0ba0*/ 	.word	0x000055b0


	//   ....[5]....
        /*0ba4*/ 	.word	0x000055f0


	//   ....[6]....
        /*0ba8*/ 	.word	0x00009920


	//   ....[7]....
        /*0bac*/ 	.word	0x000099a0


	//   ....[8]....
        /*0bb0*/ 	.word	0x000099d0


	//   ....[9]....
        /*0bb4*/ 	.word	0x00009a40


	//----- nvinfo : EIATTR_MAX_THREADS
	.align		4
.L_49:
        /*0bb8*/ 	.byte	0x04, 0x05
        /*0bba*/ 	.short	(.L_51 - .L_50)
.L_50:
        /*0bbc*/ 	.word	0x00000100
        /*0bc0*/ 	.word	0x00000001
        /*0bc4*/ 	.word	0x00000001


	//----- nvinfo : EIATTR_CRS_STACK_SIZE
	.align		4
.L_51:
        /*0bc8*/ 	.byte	0x04, 0x1e
        /*0bca*/ 	.short	(.L_53 - .L_52)
.L_52:
        /*0bcc*/ 	.word	0x00000000


	//----- nvinfo : EIATTR_CBANK_PARAM_SIZE
	.align		4
.L_53:
        /*0bd0*/ 	.byte	0x03, 0x19
        /*0bd2*/ 	.short	0x0800


	//----- nvinfo : EIATTR_PARAM_CBANK
	.align		4
        /*0bd4*/ 	.byte	0x04, 0x0a
        /*0bd6*/ 	.short	(.L_55 - .L_54)
	.align		4
.L_54:
        /*0bd8*/ 	.word	index@(.nv.constant0._ZN7cutlass13device_kernelINS_4gemm6kernel13GemmUniversalIN4cute5tupleIJiiiiEEENS1_10collective13CollectiveMmaINS1_35MainloopSm100TmaUmmaWarpSpecializedILi8ELi2ELi4ENS5_IJNS4_1CILi2EEENSA_ILi1EEESC_EEEEENS5_IJNSA_ILi128EEENSA_ILi256EEENSA_ILi64EEEEEENS_10bfloat16_tENS5_IJlSC_lEEESJ_SK_NS4_8TiledMMAINS4_8MMA_AtomIJNS4_26SM100_MMA_F16BF16_2x1SM_SSISJ_SJ_fLi128ELi256ELNS4_4UMMA5MajorE0ELSP_0ELNSO_7ScaleInE0ELSQ_0EEEEEENS4_6LayoutINS5_IJSC_SC_SC_EEENS5_IJNSA_ILi0EEESV_SV_EEEEENS5_IJNS4_10UnderscoreESY_SY_EEEEENS4_18SM100_TMA_2SM_LOADENS4_14ComposedLayoutINS4_7SwizzleILi3ELi4ELi3EEENS4_18smem_ptr_flag_bitsILi16EEENST_INS5_IJNSA_ILi8EEESH_EEENS5_IJSH_SC_EEEEEEEvNS4_8identityES11_S1B_vS1C_EENS_8epilogue10collective18CollectiveEpilogueINS1E_23Sm100TmaWarpSpecializedILi4ELi2ELi32ELb1ELb0EEEJNS5_IJSH_SG_SH_EEENS5_IJNST_ISH_SC_EENST_INS5_IJNSA_ILi32EEESB_EEENS5_IJSC_SF_EEEEEEEESJ_SK_SJ_SK_NS1E_6fusion15FusionCallbacksIS1I_NS1Q_17LinearCombinationISJ_fSJ_fLNS_15FloatRoundStyleE2EEES1J_S1P_JEEENS4_5SM1004TMEM4LOAD26SM100_TMEM_LOAD_32dp32b32xENS4_13SM90_TMA_LOADENS12_INS13_ILi2ELi4ELi3EEES16_NST_INS5_IJS17_S1L_EEENS5_IJS1L_SC_EEEEEEENS4_39AutoVectorizingCopyWithAssumedAlignmentILi128EEENS4_14SM90_TMA_STOREES25_S27_S27_EEEvvEEEEvNT_6ParamsE)
        /*0bdc*/ 	.short	0x0380
        /*0bde*/ 	.short	0x0800


	//----- nvinfo : EIATTR_SW_WAR
	.align		4
.L_55:
        /*0be0*/ 	.byte	0x04, 0x36
        /*0be2*/ 	.short	(.L_57 - .L_56)
.L_56:
        /*0be4*/ 	.word	0x00000008
.L_57:


//--------------------- .nv.callgraph             --------------------------
	.section	.nv.callgraph,"",@"SHT_CUDA_CALLGRAPH"
	.align	4
	.sectionentsize	8
	.align		4
        /*0000*/ 	.word	0x00000000
	.align		4
        /*0004*/ 	.word	0xffffffff
	.align		4
        /*0008*/ 	.word	index@(_ZN7cutlass13device_kernelINS_4gemm6kernel13GemmUniversalIN4cute5tupleIJiiiiEEENS1_10collective13CollectiveMmaINS1_35MainloopSm100TmaUmmaWarpSpecializedILi8ELi2ELi4ENS5_IJNS4_1CILi2EEENSA_ILi1EEESC_EEEEENS5_IJNSA_ILi128EEENSA_ILi256EEENSA_ILi64EEEEEENS_10bfloat16_tENS5_IJlSC_lEEESJ_SK_NS4_8TiledMMAINS4_8MMA_AtomIJNS4_26SM100_MMA_F16BF16_2x1SM_SSISJ_SJ_fLi128ELi256ELNS4_4UMMA5MajorE0ELSP_0ELNSO_7ScaleInE0ELSQ_0EEEEEENS4_6LayoutINS5_IJSC_SC_SC_EEENS5_IJNSA_ILi0EEESV_SV_EEEEENS5_IJNS4_10UnderscoreESY_SY_EEEEENS4_18SM100_TMA_2SM_LOADENS4_14ComposedLayoutINS4_7SwizzleILi3ELi4ELi3EEENS4_18smem_ptr_flag_bitsILi16EEENST_INS5_IJNSA_ILi8EEESH_EEENS5_IJSH_SC_EEEEEEEvNS4_8identityES11_S1B_vS1C_EENS_8epilogue10collective18CollectiveEpilogueINS1E_23Sm100TmaWarpSpecializedILi4ELi2ELi32ELb1ELb0EEEJNS5_IJSH_SG_SH_EEENS5_IJNST_ISH_SC_EENST_INS5_IJNSA_ILi32EEESB_EEENS5_IJSC_SF_EEEEEEEESJ_SK_SJ_SK_NS1E_6fusion15FusionCallbacksIS1I_NS1Q_17LinearCombinationISJ_fSJ_fLNS_15FloatRoundStyleE2EEES1J_S1P_JEEENS4_5SM1004TMEM4LOAD26SM100_TMEM_LOAD_32dp32b32xENS4_13SM90_TMA_LOADENS12_INS13_ILi2ELi4ELi3EEES16_NST_INS5_IJS17_S1L_EEENS5_IJS1L_SC_EEEEEEENS4_39AutoVectorizingCopyWithAssumedAlignmentILi128EEENS4_14SM90_TMA_STOREES25_S27_S27_EEEvvEEEEvNT_6ParamsE)
	.align		4
        /*000c*/ 	.word	index@(__assertfail)
	.align		4
        /*0010*/ 	.word	0x00000000
	.align		4
        /*0014*/ 	.word	0xfffffffe
	.align		4
        /*0018*/ 	.word	0x00000000
	.align		4
        /*001c*/ 	.word	0xfffffffd
	.align		4
        /*0020*/ 	.word	0x00000000
	.align		4
        /*0024*/ 	.word	0xfffffffc


//--------------------- .nv.constant4             --------------------------
	.section	.nv.constant4,"a",@progbits
	.align	8
	.align		8
.nv.constant4:
        /*0000*/ 	.dword	__assertfail
	.align		8
        /*0008*/ 	.dword	__unnamed_1
	.align		8
        /*0010*/ 	.dword	__unnamed_2
	.align		8
        /*0018*/ 	.dword	_ZN39_INTERNAL_615f17fe_4_k_cu_a58d36c7_81884cuda3std3__45__cpo5beginE
	.align		8
        /*0020*/ 	.dword	_ZN39_INTERNAL_615f17fe_4_k_cu_a58d36c7_81884cuda3std3__45__cpo3endE
	.align		8
        /*0028*/ 	.dword	_ZN39_INTERNAL_615f17fe_4_k_cu_a58d36c7_81884cuda3std3__45__cpo6cbeginE
	.align		8
        /*0030*/ 	.dword	_ZN39_INTERNAL_615f17fe_4_k_cu_a58d36c7_81884cuda3std3__45__cpo4cendE
	.align		8
        /*0038*/ 	.dword	_ZN39_INTERNAL_615f17fe_4_k_cu_a58d36c7_81884cuda3std3__441_GLOBAL__N__615f17fe_4_k_cu_a58d36c7_81886ignoreE
	.align		8
        /*0040*/ 	.dword	_ZN39_INTERNAL_615f17fe_4_k_cu_a58d36c7_81884cuda3std3__419piecewise_constructE
	.align		8
        /*0048*/ 	.dword	_ZN39_INTERNAL_615f17fe_4_k_cu_a58d36c7_81884cuda3std3__48in_placeE
	.align		8
        /*0050*/ 	.dword	_ZN39_INTERNAL_615f17fe_4_k_cu_a58d36c7_81884cuda3std6ranges3__45__cpo4swapE
	.align		8
        /*0058*/ 	.dword	_ZN39_INTERNAL_615f17fe_4_k_cu_a58d36c7_81884cuda3std6ranges3__45__cpo9iter_moveE
	.align		8
        /*0060*/ 	.dword	_ZN39_INTERNAL_615f17fe_4_k_cu_a58d36c7_81884cute7productE
	.align		8
        /*0068*/ 	.dword	_ZN39_INTERNAL_615f17fe_4_k_cu_a58d36c7_81884cute1_E
	.align		8
        /*0070*/ 	.dword	$str$25
	.align		8
        /*0078*/ 	.dword	$str$26
	.align		8
        /*0080*/ 	.dword	$str$27
	.align		8
        /*0088*/ 	.dword	$str$28


//--------------------- .text._ZN7cutlass13device_kernelINS_4gemm6kernel13GemmUniversalIN4cute5tupleIJiiiiEEENS1_10collective13CollectiveMmaINS1_35MainloopSm100TmaUmmaWarpSpecializedILi8ELi2ELi4ENS5_IJNS4_1CILi2EEENSA_ILi1EEESC_EEEEENS5_IJNSA_ILi128EEENSA_ILi256EEENSA_ILi64EEEEEENS_10bfloat16_tENS5_IJlSC_lEEESJ_SK_NS4_8TiledMMAINS4_8MMA_AtomIJNS4_26SM100_MMA_F16BF16_2x1SM_SSISJ_SJ_fLi128ELi256ELNS4_4UMMA5MajorE0ELSP_0ELNSO_7ScaleInE0ELSQ_0EEEEEENS4_6LayoutINS5_IJSC_SC_SC_EEENS5_IJNSA_ILi0EEESV_SV_EEEEENS5_IJNS4_10UnderscoreESY_SY_EEEEENS4_18SM100_TMA_2SM_LOADENS4_14ComposedLayoutINS4_7SwizzleILi3ELi4ELi3EEENS4_18smem_ptr_flag_bitsILi16EEENST_INS5_IJNSA_ILi8EEESH_EEENS5_IJSH_SC_EEEEEEEvNS4_8identityES11_S1B_vS1C_EENS_8epilogue10collective18CollectiveEpilogueINS1E_23Sm100TmaWarpSpecializedILi4ELi2ELi32ELb1ELb0EEEJNS5_IJSH_SG_SH_EEENS5_IJNST_ISH_SC_EENST_INS5_IJNSA_ILi32EEESB_EEENS5_IJSC_SF_EEEEEEEESJ_SK_SJ_SK_NS1E_6fusion15FusionCallbacksIS1I_NS1Q_17LinearCombinationISJ_fSJ_fLNS_15FloatRoundStyleE2EEES1J_S1P_JEEENS4_5SM1004TMEM4LOAD26SM100_TMEM_LOAD_32dp32b32xENS4_13SM90_TMA_LOADENS12_INS13_ILi2ELi4ELi3EEES16_NST_INS5_IJS17_S1L_EEENS5_IJS1L_SC_EEEEEEENS4_39AutoVectorizingCopyWithAssumedAlignmentILi128EEENS4_14SM90_TMA_STOREES25_S27_S27_EEEvvEEEEvNT_6ParamsE --------------------------
	.section	.text._ZN7cutlass13device_kernelINS_4gemm6kernel13GemmUniversalIN4cute5tupleIJiiiiEEENS1_10collective13CollectiveMmaINS1_35MainloopSm100TmaUmmaWarpSpecializedILi8ELi2ELi4ENS5_IJNS4_1CILi2EEENSA_ILi1EEESC_EEEEENS5_IJNSA_ILi128EEENSA_ILi256EEENSA_ILi64EEEEEENS_10bfloat16_tENS5_IJlSC_lEEESJ_SK_NS4_8TiledMMAINS4_8MMA_AtomIJNS4_26SM100_MMA_F16BF16_2x1SM_SSISJ_SJ_fLi128ELi256ELNS4_4UMMA5MajorE0ELSP_0ELNSO_7ScaleInE0ELSQ_0EEEEEENS4_6LayoutINS5_IJSC_SC_SC_EEENS5_IJNSA_ILi0EEESV_SV_EEEEENS5_IJNS4_10UnderscoreESY_SY_EEEEENS4_18SM100_TMA_2SM_LOADENS4_14ComposedLayoutINS4_7SwizzleILi3ELi4ELi3EEENS4_18smem_ptr_flag_bitsILi16EEENST_INS5_IJNSA_ILi8EEESH_EEENS5_IJSH_SC_EEEEEEEvNS4_8identityES11_S1B_vS1C_EENS_8epilogue10collective18CollectiveEpilogueINS1E_23Sm100TmaWarpSpecializedILi4ELi2ELi32ELb1ELb0EEEJNS5_IJSH_SG_SH_EEENS5_IJNST_ISH_SC_EENST_INS5_IJNSA_ILi32EEESB_EEENS5_IJSC_SF_EEEEEEEESJ_SK_SJ_SK_NS1E_6fusion15FusionCallbacksIS1I_NS1Q_17LinearCombinationISJ_fSJ_fLNS_15FloatRoundStyleE2EEES1J_S1P_JEEENS4_5SM1004TMEM4LOAD26SM100_TMEM_LOAD_32dp32b32xENS4_13SM90_TMA_LOADENS12_INS13_ILi2ELi4ELi3EEES16_NST_INS5_IJS17_S1L_EEENS5_IJS1L_SC_EEEEEEENS4_39AutoVectorizingCopyWithAssumedAlignmentILi128EEENS4_14SM90_TMA_STOREES25_S27_S27_EEEvvEEEEvNT_6ParamsE,"ax",@progbits
	.align	128
.text._ZN7cutlass13device_kernelINS_4gemm6kernel13GemmUniversalIN4cute5tupleIJiiiiEEENS1_10collective13CollectiveMmaINS1_35MainloopSm100TmaUmmaWarpSpecializedILi8ELi2ELi4ENS5_IJNS4_1CILi2EEENSA_ILi1EEESC_EEEEENS5_IJNSA_ILi128EEENSA_ILi256EEENSA_ILi64EEEEEENS_10bfloat16_tENS5_IJlSC_lEEESJ_SK_NS4_8TiledMMAINS4_8MMA_AtomIJNS4_26SM100_MMA_F16BF16_2x1SM_SSISJ_SJ_fLi128ELi256ELNS4_4UMMA5MajorE0ELSP_0ELNSO_7ScaleInE0ELSQ_0EEEEEENS4_6LayoutINS5_IJSC_SC_SC_EEENS5_IJNSA_ILi0EEESV_SV_EEEEENS5_IJNS4_10UnderscoreESY_SY_EEEEENS4_18SM100_TMA_2SM_LOADENS4_14ComposedLayoutINS4_7SwizzleILi3ELi4ELi3EEENS4_18smem_ptr_flag_bitsILi16EEENST_INS5_IJNSA_ILi8EEESH_EEENS5_IJSH_SC_EEEEEEEvNS4_8identityES11_S1B_vS1C_EENS_8epilogue10collective18CollectiveEpilogueINS1E_23Sm100TmaWarpSpecializedILi4ELi2ELi32ELb1ELb0EEEJNS5_IJSH_SG_SH_EEENS5_IJNST_ISH_SC_EENST_INS5_IJNSA_ILi32EEESB_EEENS5_IJSC_SF_EEEEEEEESJ_SK_SJ_SK_NS1E_6fusion15FusionCallbacksIS1I_NS1Q_17LinearCombinationISJ_fSJ_fLNS_15FloatRoundStyleE2EEES1J_S1P_JEEENS4_5SM1004TMEM4LOAD26SM100_TMEM_LOAD_32dp32b32xENS4_13SM90_TMA_LOADENS12_INS13_ILi2ELi4ELi3EEES16_NST_INS5_IJS17_S1L_EEENS5_IJS1L_SC_EEEEEEENS4_39AutoVectorizingCopyWithAssumedAlignmentILi128EEENS4_14SM90_TMA_STOREES25_S27_S27_EEEvvEEEEvNT_6ParamsE:
        .type           _ZN7cutlass13device_kernelINS_4gemm6kernel13GemmUniversalIN4cute5tupleIJiiiiEEENS1_10collective13CollectiveMmaINS1_35MainloopSm100TmaUmmaWarpSpecializedILi8ELi2ELi4ENS5_IJNS4_1CILi2EEENSA_ILi1EEESC_EEEEENS5_IJNSA_ILi128EEENSA_ILi256EEENSA_ILi64EEEEEENS_10bfloat16_tENS5_IJlSC_lEEESJ_SK_NS4_8TiledMMAINS4_8MMA_AtomIJNS4_26SM100_MMA_F16BF16_2x1SM_SSISJ_SJ_fLi128ELi256ELNS4_4UMMA5MajorE0ELSP_0ELNSO_7ScaleInE0ELSQ_0EEEEEENS4_6LayoutINS5_IJSC_SC_SC_EEENS5_IJNSA_ILi0EEESV_SV_EEEEENS5_IJNS4_10UnderscoreESY_SY_EEEEENS4_18SM100_TMA_2SM_LOADENS4_14ComposedLayoutINS4_7SwizzleILi3ELi4ELi3EEENS4_18smem_ptr_flag_bitsILi16EEENST_INS5_IJNSA_ILi8EEESH_EEENS5_IJSH_SC_EEEEEEEvNS4_8identityES11_S1B_vS1C_EENS_8epilogue10collective18CollectiveEpilogueINS1E_23Sm100TmaWarpSpecializedILi4ELi2ELi32ELb1ELb0EEEJNS5_IJSH_SG_SH_EEENS5_IJNST_ISH_SC_EENST_INS5_IJNSA_ILi32EEESB_EEENS5_IJSC_SF_EEEEEEEESJ_SK_SJ_SK_NS1E_6fusion15FusionCallbacksIS1I_NS1Q_17LinearCombinationISJ_fSJ_fLNS_15FloatRoundStyleE2EEES1J_S1P_JEEENS4_5SM1004TMEM4LOAD26SM100_TMEM_LOAD_32dp32b32xENS4_13SM90_TMA_LOADENS12_INS13_ILi2ELi4ELi3EEES16_NST_INS5_IJS17_S1L_EEENS5_IJS1L_SC_EEEEEEENS4_39AutoVectorizingCopyWithAssumedAlignmentILi128EEENS4_14SM90_TMA_STOREES25_S27_S27_EEEvvEEEEvNT_6ParamsE,@function
        .size           _ZN7cutlass13device_kernelINS_4gemm6kernel13GemmUniversalIN4cute5tupleIJiiiiEEENS1_10collective13CollectiveMmaINS1_35MainloopSm100TmaUmmaWarpSpecializedILi8ELi2ELi4ENS5_IJNS4_1CILi2EEENSA_ILi1EEESC_EEEEENS5_IJNSA_ILi128EEENSA_ILi256EEENSA_ILi64EEEEEENS_10bfloat16_tENS5_IJlSC_lEEESJ_SK_NS4_8TiledMMAINS4_8MMA_AtomIJNS4_26SM100_MMA_F16BF16_2x1SM_SSISJ_SJ_fLi128ELi256ELNS4_4UMMA5MajorE0ELSP_0ELNSO_7ScaleInE0ELSQ_0EEEEEENS4_6LayoutINS5_IJSC_SC_SC_EEENS5_IJNSA_ILi0EEESV_SV_EEEEENS5_IJNS4_10UnderscoreESY_SY_EEEEENS4_18SM100_TMA_2SM_LOADENS4_14ComposedLayoutINS4_7SwizzleILi3ELi4ELi3EEENS4_18smem_ptr_flag_bitsILi16EEENST_INS5_IJNSA_ILi8EEESH_EEENS5_IJSH_SC_EEEEEEEvNS4_8identityES11_S1B_vS1C_EENS_8epilogue10collective18CollectiveEpilogueINS1E_23Sm100TmaWarpSpecializedILi4ELi2ELi32ELb1ELb0EEEJNS5_IJSH_SG_SH_EEENS5_IJNST_ISH_SC_EENST_INS5_IJNSA_ILi32EEESB_EEENS5_IJSC_SF_EEEEEEEESJ_SK_SJ_SK_NS1E_6fusion15FusionCallbacksIS1I_NS1Q_17LinearCombinationISJ_fSJ_fLNS_15FloatRoundStyleE2EEES1J_S1P_JEEENS4_5SM1004TMEM4LOAD26SM100_TMEM_LOAD_32dp32b32xENS4_13SM90_TMA_LOADENS12_INS13_ILi2ELi4ELi3EEES16_NST_INS5_IJS17_S1L_EEENS5_IJS1L_SC_EEEEEEENS4_39AutoVectorizingCopyWithAssumedAlignmentILi128EEENS4_14SM90_TMA_STOREES25_S27_S27_EEEvvEEEEvNT_6ParamsE,(.L_x_209 - _ZN7cutlass13device_kernelINS_4gemm6kernel13GemmUniversalIN4cute5tupleIJiiiiEEENS1_10collective13CollectiveMmaINS1_35MainloopSm100TmaUmmaWarpSpecializedILi8ELi2ELi4ENS5_IJNS4_1CILi2EEENSA_ILi1EEESC_EEEEENS5_IJNSA_ILi128EEENSA_ILi256EEENSA_ILi64EEEEEENS_10bfloat16_tENS5_IJlSC_lEEESJ_SK_NS4_8TiledMMAINS4_8MMA_AtomIJNS4_26SM100_MMA_F16BF16_2x1SM_SSISJ_SJ_fLi128ELi256ELNS4_4UMMA5MajorE0ELSP_0ELNSO_7ScaleInE0ELSQ_0EEEEEENS4_6LayoutINS5_IJSC_SC_SC_EEENS5_IJNSA_ILi0EEESV_SV_EEEEENS5_IJNS4_10UnderscoreESY_SY_EEEEENS4_18SM100_TMA_2SM_LOADENS4_14ComposedLayoutINS4_7SwizzleILi3ELi4ELi3EEENS4_18smem_ptr_flag_bitsILi16EEENST_INS5_IJNSA_ILi8EEESH_EEENS5_IJSH_SC_EEEEEEEvNS4_8identityES11_S1B_vS1C_EENS_8epilogue10collective18CollectiveEpilogueINS1E_23Sm100TmaWarpSpecializedILi4ELi2ELi32ELb1ELb0EEEJNS5_IJSH_SG_SH_EEENS5_IJNST_ISH_SC_EENST_INS5_IJNSA_ILi32EEESB_EEENS5_IJSC_SF_EEEEEEEESJ_SK_SJ_SK_NS1E_6fusion15FusionCallbacksIS1I_NS1Q_17LinearCombinationISJ_fSJ_fLNS_15FloatRoundStyleE2EEES1J_S1P_JEEENS4_5SM1004TMEM4LOAD26SM100_TMEM_LOAD_32dp32b32xENS4_13SM90_TMA_LOADENS12_INS13_ILi2ELi4ELi3EEES16_NST_INS5_IJS17_S1L_EEENS5_IJS1L_SC_EEEEEEENS4_39AutoVectorizingCopyWithAssumedAlignmentILi128EEENS4_14SM90_TMA_STOREES25_S27_S27_EEEvvEEEEvNT_6ParamsE)
        .other          _ZN7cutlass13device_kernelINS_4gemm6kernel13GemmUniversalIN4cute5tupleIJiiiiEEENS1_10collective13CollectiveMmaINS1_35MainloopSm100TmaUmmaWarpSpecializedILi8ELi2ELi4ENS5_IJNS4_1CILi2EEENSA_ILi1EEESC_EEEEENS5_IJNSA_ILi128EEENSA_ILi256EEENSA_ILi64EEEEEENS_10bfloat16_tENS5_IJlSC_lEEESJ_SK_NS4_8TiledMMAINS4_8MMA_AtomIJNS4_26SM100_MMA_F16BF16_2x1SM_SSISJ_SJ_fLi128ELi256ELNS4_4UMMA5MajorE0ELSP_0ELNSO_7ScaleInE0ELSQ_0EEEEEENS4_6LayoutINS5_IJSC_SC_SC_EEENS5_IJNSA_ILi0EEESV_SV_EEEEENS5_IJNS4_10UnderscoreESY_SY_EEEEENS4_18SM100_TMA_2SM_LOADENS4_14ComposedLayoutINS4_7SwizzleILi3ELi4ELi3EEENS4_18smem_ptr_flag_bitsILi16EEENST_INS5_IJNSA_ILi8EEESH_EEENS5_IJSH_SC_EEEEEEEvNS4_8identityES11_S1B_vS1C_EENS_8epilogue10collective18CollectiveEpilogueINS1E_23Sm100TmaWarpSpecializedILi4ELi2ELi32ELb1ELb0EEEJNS5_IJSH_SG_SH_EEENS5_IJNST_ISH_SC_EENST_INS5_IJNSA_ILi32EEESB_EEENS5_IJSC_SF_EEEEEEEESJ_SK_SJ_SK_NS1E_6fusion15FusionCallbacksIS1I_NS1Q_17LinearCombinationISJ_fSJ_fLNS_15FloatRoundStyleE2EEES1J_S1P_JEEENS4_5SM1004TMEM4LOAD26SM100_TMEM_LOAD_32dp32b32xENS4_13SM90_TMA_LOADENS12_INS13_ILi2ELi4ELi3EEES16_NST_INS5_IJS17_S1L_EEENS5_IJS1L_SC_EEEEEEENS4_39AutoVectorizingCopyWithAssumedAlignmentILi128EEENS4_14SM90_TMA_STOREES25_S27_S27_EEEvvEEEEvNT_6ParamsE,@"STO_CUDA_ENTRY STV_DEFAULT"
_ZN7cutlass13device_kernelINS_4gemm6kernel13GemmUniversalIN4cute5tupleIJiiiiEEENS1_10collective13CollectiveMmaINS1_35MainloopSm100TmaUmmaWarpSpecializedILi8ELi2ELi4ENS5_IJNS4_1CILi2EEENSA_ILi1EEESC_EEEEENS5_IJNSA_ILi128EEENSA_ILi256EEENSA_ILi64EEEEEENS_10bfloat16_tENS5_IJlSC_lEEESJ_SK_NS4_8TiledMMAINS4_8MMA_AtomIJNS4_26SM100_MMA_F16BF16_2x1SM_SSISJ_SJ_fLi128ELi256ELNS4_4UMMA5MajorE0ELSP_0ELNSO_7ScaleInE0ELSQ_0EEEEEENS4_6LayoutINS5_IJSC_SC_SC_EEENS5_IJNSA_ILi0EEESV_SV_EEEEENS5_IJNS4_10UnderscoreESY_SY_EEEEENS4_18SM100_TMA_2SM_LOADENS4_14ComposedLayoutINS4_7SwizzleILi3ELi4ELi3EEENS4_18smem_ptr_flag_bitsILi16EEENST_INS5_IJNSA_ILi8EEESH_EEENS5_IJSH_SC_EEEEEEEvNS4_8identityES11_S1B_vS1C_EENS_8epilogue10collective18CollectiveEpilogueINS1E_23Sm100TmaWarpSpecializedILi4ELi2ELi32ELb1ELb0EEEJNS5_IJSH_SG_SH_EEENS5_IJNST_ISH_SC_EENST_INS5_IJNSA_ILi32EEESB_EEENS5_IJSC_SF_EEEEEEEESJ_SK_SJ_SK_NS1E_6fusion15FusionCallbacksIS1I_NS1Q_17LinearCombinationISJ_fSJ_fLNS_15FloatRoundStyleE2EEES1J_S1P_JEEENS4_5SM1004TMEM4LOAD26SM100_TMEM_LOAD_32dp32b32xENS4_13SM90_TMA_LOADENS12_INS13_ILi2ELi4ELi3EEES16_NST_INS5_IJS17_S1L_EEENS5_IJS1L_SC_EEEEEEENS4_39AutoVectorizingCopyWithAssumedAlignmentILi128EEENS4_14SM90_TMA_STOREES25_S27_S27_EEEvvEEEEvNT_6ParamsE:
[----:B------:R-:W1:Y:S01]  /*0000*/  LDC R1, c[0x0][0x37c] ;  /* 0x0000df00ff017b82 */ /* 0x000e620000000800 */
[----:B------:R-:W2:Y:S01]  /*0010*/  S2R R105, SR_TID.X ;  /* 0x0000000000697919 */ /* 0x000ea20000002100 */
[----:B------:R-:W3:Y:S06]  /*0020*/  LDCU.64 UR6, c[0x0][0x890] ;  /* 0x00011200ff0677ac */ /* 0x000eec0008000a00 */
[----:B------:R-:W4:Y:S01]  /*0030*/  S2UR UR37, SR_CgaCtaId ;  /* 0x00000000002579c3 */ /* 0x000f220000008800 */
[----:B------:R-:W-:Y:S02]  /*0040*/  PRMT R92, RZ, 0x7610, R92 ;  /* 0x00007610ff5c7816 */ /* 0x000fe4000000005c */
[----:B------:R-:W-:Y:S01]  /*0050*/  ELECT P1, URZ, PT ;  /* 0x0000000000ff782f */ /* 0x000fe20003820000 */
[----:B------:R-:W1:Y:S01]  /*0060*/  LDCU.64 UR46, c[0x0][0x358] ;  /* 0x00006b00ff2e77ac */ /* 0x000e620008000a00 */
[----:B---3--:R-:W-:-:S04]  /*0070*/  UISETP.NE.U32.AND UP0, UPT, UR6, URZ, UPT ;  /* 0x000000ff0600728c */ /* 0x008fc8000bf05070 */
[----:B------:R-:W-:Y:S02]  /*0080*/  UISETP.NE.AND.EX UP0, UPT, UR7, URZ, UPT, UP0 ;  /* 0x000000ff0700728c */ /* 0x000fe4000bf05300 */
[----:B----4-:R-:W-:Y:S02]  /*0090*/  ULOP3.LUT UR5, UR37, 0x1, URZ, 0xc0, !UPT ;  /* 0x0000000125057892 */ /* 0x010fe4000f8ec0ff */
[----:B------:R-:W-:Y:S01]  /*00a0*/  ULOP3.LUT UR4, UR37, 0x1, URZ, 0x3c, !UPT ;  /* 0x0000000125047892 */ /* 0x000fe2000f8e3cff */
[----:B--2---:R-:W-:-:S05]  /*00b0*/  SHF.R.U32.HI R96, RZ, 0x5, R105 ;  /* 0x00000005ff607819 */ /* 0x004fca0000011669 */
[----:B------:R-:W2:Y:S02]  /*00c0*/  SHFL.IDX PT, R0, R96, RZ, 0x1f ;  /* 0x00001fff60007589 */ /* 0x000ea400000e0000 */
[----:B--2---:R-:W-:Y:S01]  /*00d0*/  R2UR UR10, R0 ;  /* 0x00000000000a72ca */ /* 0x004fe200000e0000 */
[----:B-1----:R-:W-:-:S14]  /*00e0*/  BRA.U UP0, `(.L_x_0) ;  /* 0x00000001002c7547 */ /* 0x002fdc000b800000 */
[----:B------:R-:W1:Y:S02]  /*00f0*/  LDCU.64 UR8, c[0x0][0x888] ;  /* 0x00011100ff0877ac */ /* 0x000e640008000a00 */
[----:B-1----:R-:W-:-:S04]  /*0100*/  UISETP.NE.U32.AND UP0, UPT, UR8, URZ, UPT ;  /* 0x000000ff0800728c */ /* 0x002fc8000bf05070 */
[----:B------:R-:W-:-:S09]  /*0110*/  UISETP.NE.AND.EX UP0, UPT, UR9, URZ, UPT, UP0 ;  /* 0x000000ff0900728c */ /* 0x000fd2000bf05300 */
[----:B------:R-:W-:Y:S05]  /*0120*/  BRA.U !UP0, `(.L_x_1) ;  /* 0x0000000108107547 */ /* 0x000fea000b800000 */
[----:B------:R-:W1:Y:S02]  /*0130*/  LDC.64 R2, c[0x0][0x888] ;  /* 0x00022200ff027b82 */ /* 0x000e640000000a00 */
[----:B-1----:R1:W5:Y:S01]  /*0140*/  LDG.E R49, desc[UR46][R2.64] ;  /* 0x0000002e02317981 */ /* 0x002362000c1e1900 */
[----:B------:R-:W-:Y:S01]  /*0150*/  HFMA2 R92, -RZ, RZ, 0, 5.9604644775390625e-08 ;  /* 0x00000001ff5c7431 */ /* 0x000fe200000001ff */
[----:B------:R-:W-:Y:S05]  /*0160*/  BRA `(.L_x_0) ;  /* 0x00000000000c7947 */ /* 0x000fea0003800000 */
.L_x_1:
[----:B------:R-:W1:Y:S01]  /*0170*/  LDCU UR8, c[0x0][0x880] ;  /* 0x00011000ff0877ac */ /* 0x000e620008000800 */
[----:B------:R-:W-:Y:S01]  /*0180*/  HFMA2 R92, -RZ, RZ, 0, 5.9604644775390625e-08 ;  /* 0x00000001ff5c7431 */ /* 0x000fe200000001ff */
[----:B-1----:R-:W-:-:S07]  /*0190*/  MOV R49, UR8 ;  /* 0x0000000800317c02 */ /* 0x002fce0008000f00 */
.L_x_0:
[----:B------:R-:W2:Y:S02]  /*01a0*/  LDCU.64 UR8, c[0x0][0x8b0] ;  /* 0x00011600ff0877ac */ /* 0x000ea40008000a00 */
[----:B--2---:R-:W-:-:S04]  /*01b0*/  UISETP.NE.U32.AND UP0, UPT, UR8, URZ, UPT ;  /* 0x000000ff0800728c */ /* 0x004fc8000bf05070 */
[----:B------:R-:W-:-:S09]  /*01c0*/  UISETP.NE.AND.EX UP0, UPT, UR9, URZ, UPT, UP0 ;  /* 0x000000ff0900728c */ /* 0x000fd2000bf05300 */
[----:B------:R-:W-:Y:S05]  /*01d0*/  BRA.U UP0, `(.L_x_2) ;  /* 0x0000000100247547 */ /* 0x000fea000b800000 */
[----:B------:R-:W2:Y:S02]  /*01e0*/  LDCU.64 UR8, c[0x0][0x8a8] ;  /* 0x00011500ff0877ac */ /* 0x000ea40008000a00 */
[----:B--2---:R-:W-:-:S04]  /*01f0*/  UISETP.NE.U32.AND UP0, UPT, UR8, URZ, UPT ;  /* 0x000000ff0800728c */ /* 0x004fc8000bf05070 */
[----:B------:R-:W-:-:S09]  /*0200*/  UISETP.NE.AND.EX UP0, UPT, UR9, URZ, UPT, UP0 ;  /* 0x000000ff0900728c */ /* 0x000fd2000bf05300 */
[----:B------:R-:W-:Y:S05]  /*0210*/  BRA.U !UP0, `(.L_x_3) ;  /* 0x00000001080c7547 */ /* 0x000fea000b800000 */
[----:B-1----:R-:W1:Y:S02]  /*0220*/  LDC.64 R2, c[0x0][0x8a8] ;  /* 0x00022a00ff027b82 */ /* 0x002e640000000a00 */
[----:B-1----:R2:W5:Y:S01]  /*0230*/  LDG.E R47, desc[UR46][R2.64] ;  /* 0x0000002e022f7981 */ /* 0x002562000c1e1900 */
[----:B------:R-:W-:Y:S05]  /*0240*/  BRA `(.L_x_2) ;  /* 0x0000000000087947 */ /* 0x000fea0003800000 */
.L_x_3:
[----:B------:R-:W2:Y:S02]  /*0250*/  LDCU UR8, c[0x0][0x8a0] ;  /* 0x00011400ff0877ac */ /* 0x000ea40008000800 */
[----:B--2---:R-:W-:Y:S02]  /*0260*/  MOV R47, UR8 ;  /* 0x00000008002f7c02 */ /* 0x004fe40008000f00 */
.L_x_2:
[----:B------:R-:W-:Y:S01]  /*0270*/  IMAD.U32 R0, RZ, RZ, UR10 ;  /* 0x0000000aff007e24 */ /* 0x000fe2000f8e00ff */
[----:B------:R-:W-:Y:S04]  /*0280*/  BSSY.RECONVERGENT B0, `(.L_x_4) ;  /* 0x000000c000007945 */ /* 0x000fe80003800200 */
[C---:B------:R-:W-:Y:S02]  /*0290*/  ISETP.NE.OR P2, PT, R0.reuse, 0x1, !P1 ;  /* 0x000000010000780c */ /* 0x040fe40004f45670 */
[----:B------:R-:W-:-:S11]  /*02a0*/  ISETP.NE.OR P0, PT, R0, 0x3, !P1 ;  /* 0x000000030000780c */ /* 0x000fd60004f05670 */
[----:B------:R-:W-:Y:S05]  /*02b0*/  @P2 BRA `(.L_x_5) ;  /* 0x0000000000202947 */ /* 0x000fea0003800000 */
[----:B------:R-:W3:Y:S02]  /*02c0*/  LDCU.64 UR8, c[0x0][0x348] ;  /* 0x00006900ff0877ac */ /* 0x000ee40008000a00 */
[----:B---3--:R-:W-:Y:S02]  /*02d0*/  UIADD3 UR12, UP1, UPT, UR8, 0x80, URZ ;  /* 0x00000080080c7890 */ /* 0x008fe4000ff3e0ff */
[----:B------:R-:W-:Y:S02]  /*02e0*/  UIADD3 UR8, UP0, UPT, UR8, 0x180, URZ ;  /* 0x0000018008087890 */ /* 0x000fe4000ff1e0ff */
[----:B------:R-:W-:Y:S02]  /*02f0*/  UIADD3.X UR13, UPT, UPT, URZ, UR9, URZ, UP1, !UPT ;  /* 0x00000009ff0d7290 */ /* 0x000fe40008ffe4ff */
[----:B------:R-:W-:-:S07]  /*0300*/  UIADD3.X UR9, UPT, UPT, URZ, UR9, URZ, UP0, !UPT ;  /* 0x00000009ff097290 */ /* 0x000fce00087fe4ff */
[----:B------:R3:W-:Y:S02]  /*0310*/  UTMACCTL.PF [UR12] ;  /* 0x000000000c0079b9 */ /* 0x0007e40008040000 */
[----:B------:R3:W-:Y:S02]  /*0320*/  UTMACCTL.PF [UR8] ;  /* 0x00000000080079b9 */ /* 0x0007e40008040000 */
[----:B---3--:R-:W-:Y:S01]  /*0330*/  NOP ;  /* 0x0000000000007918 */ /* 0x008fe20000000000 */
.L_x_5:
[----:B------:R-:W-:Y:S05]  /*0340*/  BSYNC.RECONVERGENT B0 ;  /* 0x0000000000007941 */ /* 0x000fea0003800200 */
.L_x_4:
[----:B------:R-:W-:Y:S04]  /*0350*/  BSSY.RECONVERGENT B0, `(.L_x_6) ;  /* 0x000000a000007945 */ /* 0x000fe80003800200 */
        /* <DEDUP_REMOVED lines=9> */
.L_x_7:
[----:B------:R-:W-:Y:S05]  /*03f0*/  BSYNC.RECONVERGENT B0 ;  /* 0x0000000000007941 */ /* 0x000fea0003800200 */
.L_x_6:
[----:B------:R-:W3:Y:S01]  /*0400*/  LDCU.64 UR8, c[0x0][0x888] ;  /* 0x00011100ff0877ac */ /* 0x000ee20008000a00 */
[----:B------:R-:W-:Y:S02]  /*0410*/  UISETP.EQ.U32.AND UP1, UPT, UR6, URZ, UPT ;  /* 0x000000ff0600728c */ /* 0x000fe4000bf22070 */
[----:B------:R-:W-:Y:S02]  /*0420*/  UPLOP3.LUT UP5, UPT, UPT, UPT, UPT, 0x80, 0x8 ;  /* 0x000000000008789c */ /* 0x000fe40003faf070 */
[----:B---3--:R-:W-:-:S04]  /*0430*/  UISETP.NE.U32.AND UP0, UPT, UR8, URZ, UPT ;  /* 0x000000ff0800728c */ /* 0x008fc8000bf05070 */
[----:B------:R-:W-:-:S04]  /*0440*/  UISETP.NE.AND.EX UP0, UPT, UR9, URZ, UPT, UP0 ;  /* 0x000000ff0900728c */ /* 0x000fc8000bf05300 */
[----:B------:R-:W-:-:S04]  /*0450*/  UISETP.EQ.OR.EX UP2, UPT, UR7, URZ, !UP0, UP1 ;  /* 0x000000ff0700728c */ /* 0x000fc8000c742710 */
[----:B------:R-:W-:-:S05]  /*0460*/  UP2UR UR50, UPR, URZ, 0x4 ;  /* 0x00000004ff327883 */ /* 0x000fca0008000000 */
[----:B------:R-:W-:Y:S07]  /*0470*/  BRA.U !UP2, `(.L_x_8) ;  /* 0x000000010a207547 */ /* 0x000fee000b800000 */
[----:B------:R-:W-:Y:S01]  /*0480*/  UISETP.NE.U32.AND UP2, UPT, UR6, URZ, UPT ;  /* 0x000000ff0600728c */ /* 0x000fe2000bf45070 */
[----:B-----5:R-:W-:Y:S01]  /*0490*/  FSETP.NEU.AND P0, PT, R49, RZ, PT ;  /* 0x000000ff3100720b */ /* 0x020fe20003f0d000 */
[----:B------:R-:W-:Y:S02]  /*04a0*/  USEL UR6, URZ, 0xffffffff, UP0 ;  /* 0xffffffffff067887 */ /* 0x000fe40008000000 */
[----:B------:R-:W-:-:S10]  /*04b0*/  UISETP.NE.AND.EX UP2, UPT, UR7, URZ, UPT, UP2 ;  /* 0x000000ff0700728c */ /* 0x000fd4000bf45320 */
[----:B------:R-:W-:Y:S01]  /*04c0*/  VOTEU.ANY UP1, P0 ;  /* 0x0000000000ff7886 */ /* 0x000fe20000020100 */
[----:B------:R-:W-:-:S04]  /*04d0*/  @!UP2 USEL UR6, URZ, 0xffffffff, UP1 ;  /* 0xffffffffff06a887 */ /* 0x000fc80008800000 */
[----:B------:R-:W-:-:S04]  /*04e0*/  ULOP3.LUT UR6, UR6, 0x1, URZ, 0xc0, !UPT ;  /* 0x0000000106067892 */ /* 0x000fc8000f8ec0ff */
[----:B------:R-:W-:-:S11]  /*04f0*/  UISETP.NE.U32.AND UP5, UPT, UR6, 0x1, UPT ;  /* 0x000000010600788c */ /* 0x000fd6000bfa5070 */
.L_x_8:
[----:B------:R-:W3:Y:S01]  /*0500*/  SHFL.IDX PT, R0, R96, RZ, 0x1f ;  /* 0x00001fff60007589 */ /* 0x000ee200000e0000 */
[----:B------:R-:W-:-:S04]  /*0510*/  UISETP.NE.AND UP1, UPT, UR10, 0x2, UPT ;  /* 0x000000020a00788c */ /* 0x000fc8000bf25270 */
[----:B------:R-:W-:Y:S02]  /*0520*/  UISETP.EQ.AND UP2, UPT, UR5, URZ, !UP1 ;  /* 0x000000ff0500728c */ /* 0x000fe4000cf42270 */
[----:B------:R-:W-:-:S04]  /*0530*/  USEL UR6, URZ, 0x1, UP1 ;  /* 0x00000001ff067887 */ /* 0x000fc80008800000 */
[----:B------:R-:W-:Y:S02]  /*0540*/  PLOP3.LUT P5, PT, P1, PT, UP2, 0x80, 0x8 ;  /* 0x000000000008781c */ /* 0x000fe40000faf028 */
[----:B---3--:R-:W-:-:S13]  /*0550*/  ISETP.NE.AND P0, PT, R0, RZ, PT ;  /* 0x000000ff0000720c */ /* 0x008fda0003f05270 */
[----:B------:R-:W-:Y:S05]  /*0560*/  @P0 BRA `(.L_x_9) ;  /* 0x0000000000640947 */ /* 0x000fea0003800000 */
[----:B------:R-:W-:Y:S01]  /*0570*/  UMOV UR8, 0x400 ;  /* 0x0000040000087882 */ /* 0x000fe20000000000 */
[----:B------:R-:W-:Y:S01]  /*0580*/  UMOV UR7, 0x1 ;  /* 0x0000000100077882 */ /* 0x000fe20000000000 */
[----:B------:R-:W-:Y:S02]  /*0590*/  ULEA UR8, UR37, UR8, 0x18 ;  /* 0x0000000825087291 */ /* 0x000fe4000f8ec0ff */
[----:B------:R-:W-:-:S04]  /*05a0*/  UIADD3 UR12, UPT, UPT, -UR7, 0x100000, URZ ;  /* 0x00100000070c7890 */ /* 0x000fc8000fffe1ff */
[----:B------:R-:W-:Y:S02]  /*05b0*/  USHF.L.U32 UR13, UR12, 0xb, URZ ;  /* 0x0000000b0c0d7899 */ /* 0x000fe400080006ff */
[----:B------:R-:W-:Y:S01]  /*05c0*/  USHF.L.U32 UR12, UR12, 0x1, URZ ;  /* 0x000000010c0c7899 */ /* 0x000fe200080006ff */
[----:B------:R-:W-:Y:S01]  /*05d0*/  ELECT P0, URZ, PT ;  /* 0x0000000000ff782f */ /* 0x000fe20003800000 */
[----:B------:R-:W3:Y:S10]  /*05e0*/  FENCE.VIEW.ASYNC.S ;  /* 0x00000000000073c6 */ /* 0x000ef40000000000 */
[----:B---3--:R3:W4:Y:S01]  /*05f0*/  SYNCS.EXCH.64 URZ, [UR8], UR12 ;  /* 0x0000000c08ff75b2 */ /* 0x0087220008000100 */
[----:B------:R3:W1:Y:S01]  /*0600*/  SYNCS.EXCH.64 URZ, [UR8+0x40], UR12 ;  /* 0x0000400c08ff75b2 */ /* 0x0006620008000100 */
        /* <DEDUP_REMOVED lines=13> */
[----:B------:R3:W1:Y:S02]  /*06e0*/  SYNCS.EXCH.64 URZ, [UR8+0x78], UR12 ;  /* 0x0000780c08ff75b2 */ /* 0x0006640008000100 */
[----:B---3--:R-:W-:Y:S01]  /*06f0*/  NOP ;  /* 0x0000000000007918 */ /* 0x008fe20000000000 */
.L_x_9:
[----:B------:R-:W3:Y:S01]  /*0700*/  SHFL.IDX PT, R0, R96, RZ, 0x1f ;  /* 0x00001fff60007589 */ /* 0x000ee200000e0000 */
[----:B------:R-:W-:Y:S01]  /*0710*/  NOP ;  /* 0x0000000000007918 */ /* 0x000fe20000000000 */
[----:B---3--:R-:W-:-:S13]  /*0720*/  ISETP.NE.AND P0, PT, R0, 0x1, PT ;  /* 0x000000010000780c */ /* 0x008fda0003f05270 */
[----:B------:R-:W-:Y:S05]  /*0730*/  @P0 BRA `(.L_x_10) ;  /* 0x0000000000540947 */ /* 0x000fea0003800000 */
[----:B------:R-:W-:Y:S01]  /*0740*/  UMOV UR9, 0x400 ;  /* 0x0000040000097882 */ /* 0x000fe20000000000 */
[----:B------:R-:W-:Y:S01]  /*0750*/  UMOV UR8, 0x20 ;  /* 0x0000002000087882 */ /* 0x000fe20000000000 */
[----:B------:R-:W-:Y:S01]  /*0760*/  UMOV UR7, 0x80 ;  /* 0x0000008000077882 */ /* 0x000fe20000000000 */
[----:B------:R-:W-:Y:S02]  /*0770*/  ULEA UR9, UR37, UR9, 0x18 ;  /* 0x0000000925097291 */ /* 0x000fe4000f8ec0ff */
[----:B------:R-:W-:-:S04]  /*0780*/  UIADD3 UR12, UPT, UPT, -UR8, 0x100000, URZ ;  /* 0x00100000080c7890 */ /* 0x000fc8000fffe1ff */
[----:B------:R-:W-:Y:S02]  /*0790*/  USHF.L.U32 UR13, UR12, 0xb, URZ ;  /* 0x0000000b0c0d7899 */ /* 0x000fe400080006ff */
[----:B------:R-:W-:Y:S02]  /*07a0*/  USHF.L.U32 UR12, UR12, 0x1, URZ ;  /* 0x000000010c0c7899 */ /* 0x000fe400080006ff */
[----:B------:R-:W-:-:S04]  /*07b0*/  UIADD3 UR14, UPT, UPT, -UR7, 0x100000, URZ ;  /* 0x00100000070e7890 */ /* 0x000fc8000fffe1ff */
[----:B------:R-:W-:Y:S02]  /*07c0*/  USHF.L.U32 UR15, UR14, 0xb, URZ ;  /* 0x0000000b0e0f7899 */ /* 0x000fe400080006ff */
[----:B------:R-:W-:Y:S01]  /*07d0*/  USHF.L.U32 UR14, UR14, 0x1, URZ ;  /* 0x000000010e0e7899 */ /* 0x000fe200080006ff */
[----:B------:R-:W-:Y:S01]  /*07e0*/  ELECT P0, URZ, PT ;  /* 0x0000000000ff782f */ /* 0x000fe20003800000 */
[----:B------:R-:W3:Y:S02]  /*07f0*/  FENCE.VIEW.ASYNC.S ;  /* 0x00000000000073c6 */ /* 0x000ee40000000000 */
[----:B---3--:R3:W1:Y:S08]  /*0800*/  SYNCS.EXCH.64 URZ, [UR9+0x80], UR12 ;  /* 0x0000800c09ff75b2 */ /* 0x0086700008000100 */
[----:B------:R3:W1:Y:S01]  /*0810*/  SYNCS.EXCH.64 URZ, [UR9+0xa0], UR14 ;  /* 0x0000a00e09ff75b2 */ /* 0x0006620008000100 */
[----:B------:R3:W1:Y:S01]  /*0820*/  SYNCS.EXCH.64 URZ, [UR9+0x88], UR12 ;  /* 0x0000880c09ff75b2 */ /* 0x0006620008000100 */
[----:B------:R3:W1:Y:S01]  /*0830*/  SYNCS.EXCH.64 URZ, [UR9+0xa8], UR14 ;  /* 0x0000a80e09ff75b2 */ /* 0x0006620008000100 */
[----:B------:R3:W1:Y:S01]  /*0840*/  SYNCS.EXCH.64 URZ, [UR9+0x90], UR12 ;  /* 0x0000900c09ff75b2 */ /* 0x0006620008000100 */
[----:B------:R3:W1:Y:S01]  /*0850*/  SYNCS.EXCH.64 URZ, [UR9+0xb0], UR14 ;  /* 0x0000b00e09ff75b2 */ /* 0x0006620008000100 */
[----:B------:R3:W1:Y:S01]  /*0860*/  SYNCS.EXCH.64 URZ, [UR9+0x98], UR12 ;  /* 0x0000980c09ff75b2 */ /* 0x0006620008000100 */
[----:B------:R3:W1:Y:S01]  /*0870*/  SYNCS.EXCH.64 URZ, [UR9+0xb8], UR14 ;  /* 0x0000b80e09ff75b2 */ /* 0x0006620008000100 */
[----:B------:R-:W-:Y:S01]  /*0880*/  NOP ;  /* 0x0000000000007918 */ /* 0x000fe20000000000 */
.L_x_10:
[----:B------:R-:W2:Y:S01]  /*0890*/  SHFL.IDX PT, R0, R96, RZ, 0x1f ;  /* 0x00001fff60007589 */ /* 0x000ea200000e0000 */
[----:B------:R-:W-:Y:S01]  /*08a0*/  NOP ;  /* 0x0000000000007918 */ /* 0x000fe20000000000 */
[----:B--2---:R-:W-:-:S13]  /*08b0*/  ISETP.NE.AND P0, PT, R0, 0x3, PT ;  /* 0x000000030000780c */ /* 0x004fda0003f05270 */
[----:B------:R-:W-:Y:S05]  /*08c0*/  @P0 BRA `(.L_x_11) ;  /* 0x00000000002c0947 */ /* 0x000fea0003800000 */
[----:B------:R-:W-:Y:S01]  /*08d0*/  UMOV UR8, 0x400 ;  /* 0x0000040000087882 */ /* 0x000fe20000000000 */
[----:B------:R-:W-:Y:S01]  /*08e0*/  UMOV UR7, 0x20 ;  /* 0x0000002000077882 */ /* 0x000fe20000000000 */
[----:B------:R-:W-:Y:S02]  /*08f0*/  ULEA UR8, UR37, UR8, 0x18 ;  /* 0x0000000825087291 */ /* 0x000fe4000f8ec0ff */
[----:B---3--:R-:W-:-:S04]  /*0900*/  UIADD3 UR12, UPT, UPT, -UR7, 0x100000, URZ ;  /* 0x00100000070c7890 */ /* 0x008fc8000fffe1ff */
[----:B------:R-:W-:Y:S02]  /*0910*/  USHF.L.U32 UR13, UR12, 0xb, URZ ;  /* 0x0000000b0c0d7899 */ /* 0x000fe400080006ff */
[----:B------:R-:W-:Y:S01]  /*0920*/  USHF.L.U32 UR12, UR12, 0x1, URZ ;  /* 0x000000010c0c7899 */ /* 0x000fe200080006ff */
[----:B------:R-:W-:Y:S01]  /*0930*/  ELECT P0, URZ, PT ;  /* 0x0000000000ff782f */ /* 0x000fe20003800000 */
[----:B------:R-:W2:Y:S10]  /*0940*/  FENCE.VIEW.ASYNC.S ;  /* 0x00000000000073c6 */ /* 0x000eb40000000000 */
[----:B--2---:R2:W3:Y:S01]  /*0950*/  SYNCS.EXCH.64 URZ, [UR8+0xc0], UR12 ;  /* 0x0000c00c08ff75b2 */ /* 0x0044e20008000100 */
[----:B------:R2:W1:Y:S01]  /*0960*/  SYNCS.EXCH.64 URZ, [UR8+0xc8], UR12 ;  /* 0x0000c80c08ff75b2 */ /* 0x0004620008000100 */
[----:B------:R-:W-:Y:S01]  /*0970*/  NOP ;  /* 0x0000000000007918 */ /* 0x000fe20000000000 */
.L_x_11:
[----:B------:R-:W4:Y:S01]  /*0980*/  SHFL.IDX PT, R0, R96, RZ, 0x1f ;  /* 0x00001fff60007589 */ /* 0x000f2200000e0000 */
[----:B------:R-:W-:Y:S01]  /*0990*/  NOP ;  /* 0x0000000000007918 */ /* 0x000fe20000000000 */
[----:B----4-:R-:W-:-:S13]  /*09a0*/  ISETP.NE.AND P0, PT, R0, 0x4, PT ;  /* 0x000000040000780c */ /* 0x010fda0003f05270 */
[----:B------:R-:W-:Y:S05]  /*09b0*/  @P0 BRA `(.L_x_12) ;  /* 0x0000000000480947 */ /* 0x000fea0003800000 */
[----:B---3--:R-:W-:Y:S01]  /*09c0*/  UMOV UR9, 0x1e0 ;  /* 0x000001e000097882 */ /* 0x008fe20000000000 */
[----:B--2---:R-:W-:Y:S01]  /*09d0*/  UMOV UR8, 0x400 ;  /* 0x0000040000087882 */ /* 0x004fe20000000000 */
[----:B------:R-:W-:Y:S01]  /*09e0*/  USEL UR9, UR9, 0x1a0, UP5 ;  /* 0x000001a009097887 */ /* 0x000fe2000a800000 */
        /* <DEDUP_REMOVED lines=9> */
[----:B------:R-:W2:Y:S02]  /*0a80*/  FENCE.VIEW.ASYNC.S ;  /* 0x00000000000073c6 */ /* 0x000ea40000000000 */
[----:B--2---:R4:W2:Y:S08]  /*0a90*/  SYNCS.EXCH.64 URZ, [UR8+0xd0], UR12 ;  /* 0x0000d00c08ff75b2 */ /* 0x0048b00008000100 */
[----:B------:R4:W3:Y:S01]  /*0aa0*/  SYNCS.EXCH.64 URZ, [UR8+0xe0], UR14 ;  /* 0x0000e00e08ff75b2 */ /* 0x0008e20008000100 */
[----:B------:R4:W1:Y:S01]  /*0ab0*/  SYNCS.EXCH.64 URZ, [UR8+0xd8], UR12 ;  /* 0x0000d80c08ff75b2 */ /* 0x0008620008000100 */
[----:B------:R4:W1:Y:S02]  /*0ac0*/  SYNCS.EXCH.64 URZ, [UR8+0xe8], UR14 ;  /* 0x0000e80e08ff75b2 */ /* 0x0008640008000100 */
[----:B----4-:R-:W-:Y:S01]  /*0ad0*/  NOP ;  /* 0x0000000000007918 */ /* 0x010fe20000000000 */
.L_x_12:
[----:B------:R-:W4:Y:S01]  /*0ae0*/  SHFL.IDX PT, R0, R96, RZ, 0x1f ;  /* 0x00001fff60007589 */ /* 0x000f2200000e0000 */
[----:B------:R-:W-:Y:S01]  /*0af0*/  NOP ;  /* 0x0000000000007918 */ /* 0x000fe20000000000 */
[----:B----4-:R-:W-:-:S13]  /*0b00*/  ISETP.NE.AND P0, PT, R0, 0x5, PT ;  /* 0x000000050000780c */ /* 0x010fda0003f05270 */
[----:B------:R-:W-:Y:S05]  /*0b10*/  @P0 BRA `(.L_x_13) ;  /* 0x0000000000540947 */ /* 0x000fea0003800000 */
[----:B---3--:R-:W-:Y:S01]  /*0b20*/  UMOV UR9, 0x400 ;  /* 0x0000040000097882 */ /* 0x008fe20000000000 */
[----:B--2---:R-:W-:Y:S01]  /*0b30*/  UMOV UR8, 0x1 ;  /* 0x0000000100087882 */ /* 0x004fe20000000000 */
        /* <DEDUP_REMOVED lines=13> */
[----:B------:R4:W1:Y:S01]  /*0c10*/  SYNCS.EXCH.64 URZ, [UR9+0x118], UR14 ;  /* 0x0001180e09ff75b2 */ /* 0x0008620008000100 */
[----:B------:R4:W1:Y:S01]  /*0c20*/  SYNCS.EXCH.64 URZ, [UR9+0x100], UR12 ;  /* 0x0001000c09ff75b2 */ /* 0x0008620008000100 */
[----:B------:R4:W1:Y:S01]  /*0c30*/  SYNCS.EXCH.64 URZ, [UR9+0x120], UR14 ;  /* 0x0001200e09ff75b2 */ /* 0x0008620008000100 */
[----:B------:R4:W1:Y:S01]  /*0c40*/  SYNCS.EXCH.64 URZ, [UR9+0x108], UR12 ;  /* 0x0001080c09ff75b2 */ /* 0x0008620008000100 */
[----:B------:R4:W1:Y:S02]  /*0c50*/  SYNCS.EXCH.64 URZ, [UR9+0x128], UR14 ;  /* 0x0001280e09ff75b2 */ /* 0x0008640008000100 */
[----:B----4-:R-:W-:Y:S01]  /*0c60*/  NOP ;  /* 0x0000000000007918 */ /* 0x010fe20000000000 */
.L_x_13:
[----:B------:R-:W4:Y:S01]  /*0c70*/  SHFL.IDX PT, R0, R96, RZ, 0x1f ;  /* 0x00001fff60007589 */ /* 0x000f2200000e0000 */
[----:B------:R-:W-:Y:S01]  /*0c80*/  ISETP.NE.OR P1, PT, RZ, UR10, !P1 ;  /* 0x0000000aff007c0c */ /* 0x000fe2000cf25670 */
[----:B------:R-:W-:Y:S01]  /*0c90*/  NOP ;  /* 0x0000000000007918 */ /* 0x000fe20000000000 */
[----:B----4-:R-:W-:-:S13]  /*0ca0*/  ISETP.NE.AND P0, PT, R0, 0x3, PT ;  /* 0x000000030000780c */ /* 0x010fda0003f05270 */
[----:B------:R-:W-:Y:S05]  /*0cb0*/  @P0 BRA `(.L_x_14) ;  /* 0x0000000000340947 */ /* 0x000fea0003800000 */
[----:B--2---:R-:W-:Y:S01]  /*0cc0*/  UMOV UR8, 0x400 ;  /* 0x0000040000087882 */ /* 0x004fe20000000000 */
[----:B------:R-:W-:Y:S01]  /*0cd0*/  UMOV UR7, 0x20 ;  /* 0x0000002000077882 */ /* 0x000fe20000000000 */
[----:B------:R-:W-:Y:S02]  /*0ce0*/  ULEA UR8, UR37, UR8, 0x18 ;  /* 0x0000000825087291 */ /* 0x000fe4000f8ec0ff */
[----:B---3--:R-:W-:-:S04]  /*0cf0*/  UIADD3 UR12, UPT, UPT, -UR7, 0x100000, URZ ;  /* 0x00100000070c7890 */ /* 0x008fc8000fffe1ff */
[----:B------:R-:W-:Y:S02]  /*0d00*/  USHF.L.U32 UR13, UR12, 0xb, URZ ;  /* 0x0000000b0c0d7899 */ /* 0x000fe400080006ff */
[----:B------:R-:W-:Y:S01]  /*0d10*/  USHF.L.U32 UR12, UR12, 0x1, URZ ;  /* 0x000000010c0c7899 */ /* 0x000fe200080006ff */
[----:B------:R-:W-:Y:S01]  /*0d20*/  ELECT P0, URZ, PT ;  /* 0x0000000000ff782f */ /* 0x000fe20003800000 */
[----:B------:R-:W2:Y:S10]  /*0d30*/  FENCE.VIEW.ASYNC.S ;  /* 0x00000000000073c6 */ /* 0x000eb40000000000 */
[----:B--2---:R4:W2:Y:S01]  /*0d40*/  SYNCS.EXCH.64 URZ, [UR8+0x130], UR12 ;  /* 0x0001300c08ff75b2 */ /* 0x0048a20008000100 */
[----:B------:R4:W3:Y:S01]  /*0d50*/  SYNCS.EXCH.64 URZ, [UR8+0x140], UR12 ;  /* 0x0001400c08ff75b2 */ /* 0x0008e20008000100 */
[----:B------:R4:W1:Y:S01]  /*0d60*/  SYNCS.EXCH.64 URZ, [UR8+0x138], UR12 ;  /* 0x0001380c08ff75b2 */ /* 0x0008620008000100 */
[----:B------:R4:W1:Y:S02]  /*0d70*/  SYNCS.EXCH.64 URZ, [UR8+0x148], UR12 ;  /* 0x0001480c08ff75b2 */ /* 0x0008640008000100 */
[----:B----4-:R-:W-:Y:S01]  /*0d80*/  NOP ;  /* 0x0000000000007918 */ /* 0x010fe20000000000 */
.L_x_14:
[----:B------:R-:W-:Y:S01]  /*0d90*/  VOTEU.ALL UP1, P1 ;  /* 0x0000000000ff7886 */ /* 0x000fe20000820000 */
[----:B--2---:R-:W2:Y:S01]  /*0da0*/  LDCU UR8, c[0x0][0x36c] ;  /* 0x00006d80ff0877ac */ /* 0x004ea20008000800 */
[----:B------:R-:W-:Y:S01]  /*0db0*/  NOP ;  /* 0x0000000000007918 */ /* 0x000fe20000000000 */
[----:B------:R-:W-:Y:S01]  /*0dc0*/  LOP3.LUT R10, R105, 0x1f, RZ, 0xc0, !PT ;  /* 0x0000001f690a7812 */ /* 0x000fe200078ec0ff */
[----:B---3--:R-:W-:Y:S01]  /*0dd0*/  UMOV UR12, 0x20 ;  /* 0x00000020000c7882 */ /* 0x008fe20000000000 */
[----:B------:R-:W-:Y:S01]  /*0de0*/  @!UP1 UMOV UR7, 0x400 ;  /* 0x0000040000079882 */ /* 0x000fe20000000000 */
[----:B------:R-:W-:-:S04]  /*0df0*/  @!UP1 UIADD3 UR12, UPT, UPT, -UR12, 0x100000, URZ ;  /* 0x001000000c0c9890 */ /* 0x000fc8000fffe1ff */
[----:B------:R-:W-:Y:S02]  /*0e00*/  @!UP1 USHF.L.U32 UR13, UR12, 0xb, URZ ;  /* 0x0000000b0c0d9899 */ /* 0x000fe400080006ff */
[----:B------:R-:W-:Y:S02]  /*0e10*/  @!UP1 USHF.L.U32 UR12, UR12, 0x1, URZ ;  /* 0x000000010c0c9899 */ /* 0x000fe400080006ff */
[----:B------:R-:W-:Y:S01]  /*0e20*/  @!UP1 ULEA UR7, UR37, UR7, 0x18 ;  /* 0x0000000725079291 */ /* 0x000fe2000f8ec0ff */
[----:B------:R-:W-:Y:S01]  /*0e30*/  VOTEU.ALL UP1, P1 ;  /* 0x0000000000ff7886 */ /* 0x000fe20000820000 */
[----:B------:R-:W-:Y:S01]  /*0e40*/  UISETP.NE.AND UP4, UPT, UR10, URZ, UPT ;  /* 0x000000ff0a00728c */ /* 0x000fe2000bf85270 */
[----:B------:R-:W3:Y:S09]  /*0e50*/  FENCE.VIEW.ASYNC.S ;  /* 0x00000000000073c6 */ /* 0x000ef20000000000 */
[----:B---3--:R3:W4:Y:S01]  /*0e60*/  @!UP1 SYNCS.EXCH.64 URZ, [UR7+0x150], UR12 ;  /* 0x0001500c07ff95b2 */ /* 0x0087220008000100 */
[----:B--2---:R-:W-:-:S09]  /*0e70*/  UISETP.EQ.U32.AND UP1, UPT, UR8, 0x1, UPT ;  /* 0x000000010800788c */ /* 0x004fd2000bf22070 */
[----:B------:R-:W-:Y:S05]  /*0e80*/  BRA.U !UP1, `(.L_x_15) ;  /* 0x0000000109087547 */ /* 0x000fea000b800000 */
[----:B-1--4-:R-:W-:Y:S01]  /*0e90*/  UCGABAR_ARV ;  /* 0x00000000000079c7 */ /* 0x012fe20008000000 */
[----:B------:R-:W-:Y:S05]  /*0ea0*/  BRA `(.L_x_16) ;  /* 0x0000000000047947 */ /* 0x000fea0003800000 */
.L_x_15:
[----:B-1--4-:R-:W-:Y:S01]  /*0eb0*/  NOP ;  /* 0x0000000000007918 */ /* 0x012fe20000000000 */
.L_x_16:
[----:B------:R-:W1:Y:S01]  /*0ec0*/  S2R R15, SR_CTAID.Y ;  /* 0x00000000000f7919 */ /* 0x000e620000002600 */
[----:B------:R-:W-:-:S05]  /*0ed0*/  CS2R.32 R91, SR_CgaSize ;  /* 0x00000000005b7805 */ /* 0x000fca0000008a00 */
[----:B------:R-:W-:-:S05]  /*0ee0*/  IMAD R91, R91, -0xa0, RZ ;  /* 0xffffff605b5b7824 */ /* 0x000fca00078e02ff */
[----:B---3--:R-:W-:-:S14]  /*0ef0*/  R2UR UR7, R91 ;  /* 0x000000005b0772ca */ /* 0x008fdc00000e0000 */
[----:B------:R-:W2:Y:S01]  /*0f00*/  LDCU UR7, c[0x0][UR7+0x2b4] ;  /* 0x00005680070777ac */ /* 0x000ea20008000800 */
[----:B------:R-:W-:-:S05]  /*0f10*/  CS2R.32 R0, SR_CgaSize ;  /* 0x0000000000007805 */ /* 0x000fca0000008a00 */
[----:B------:R-:W-:-:S06]  /*0f20*/  IMAD R0, R0, -0xa0, RZ ;  /* 0xffffff6000007824 */ /* 0x000fcc00078e02ff */
[----:B------:R-:W3:Y:S01]  /*0f30*/  LDC R0, c[0x0][R0+0x2a4] ;  /* 0x0000a90000007b82 */ /* 0x000ee20000000800 */
[----:B------:R-:W-:Y:S01]  /*0f40*/  PRMT R8, RZ, 0x7610, R8 ;  /* 0x00007610ff087816 */ /* 0x000fe20000000008 */
[----:B------:R-:W4:Y:S01]  /*0f50*/  S2R R9, SR_CTAID.X ;  /* 0x0000000000097919 */ /* 0x000f220000002500 */
[----:B------:R-:W-:-:S05]  /*0f60*/  CS2R.32 R91, SR_CgaSize ;  /* 0x00000000005b7805 */ /* 0x000fca0000008a00 */
[----:B------:R-:W-:-:S05]  /*0f70*/  IMAD R91, R91, -0xa0, RZ ;  /* 0xffffff605b5b7824 */ /* 0x000fca00078e02ff */
[----:B------:R-:W-:-:S14]  /*0f80*/  R2UR UR8, R91 ;  /* 0x000000005b0872ca */ /* 0x000fdc00000e0000 */
[----:B------:R-:W3:Y:S01]  /*0f90*/  LDCU UR8, c[0x0][UR8+0x2b0] ;  /* 0x00005600080877ac */ /* 0x000ee20008000800 */
[----:B------:R-:W-:Y:S01]  /*0fa0*/  UISETP.NE.AND UP2, UPT, UR10, 0x2, UPT ;  /* 0x000000020a00788c */ /* 0x000fe2000bf45270 */
[----:B------:R-:W2:Y:S01]  /*0fb0*/  LDC R11, c[0x0][0xb24] ;  /* 0x0002c900ff0b7b82 */ /* 0x000ea20000000800 */
[----:B------:R-:W-:-:S05]  /*0fc0*/  CS2R.32 R2, SR_CgaSize ;  /* 0x0000000000027805 */ /* 0x000fca0000008a00 */
[----:B------:R-:W-:-:S06]  /*0fd0*/  IMAD R2, R2, -0xa0, RZ ;  /* 0xffffff6002027824 */ /* 0x000fcc00078e02ff */
[----:B------:R-:W3:Y:S08]  /*0fe0*/  LDC R2, c[0x0][R2+0x2a0] ;  /* 0x0000a80002027b82 */ /* 0x000ef00000000800 */
[----:B------:R-:W3:Y:S01]  /*0ff0*/  LDC R40, c[0x0][0xb24] ;  /* 0x0002c900ff287b82 */ /* 0x000ee20000000800 */
[----:B-1----:R-:W-:-:S07]  /*1000*/  I2FP.F32.U32 R90, R15 ;  /* 0x0000000f005a7245 */ /* 0x002fce0000201000 */
[----:B------:R-:W1:Y:S01]  /*1010*/  S2UR UR36, SR_CTAID.Z ;  /* 0x00000000002479c3 */ /* 0x000e620000002700 */
[----:B--2---:R-:W-:Y:S01]  /*1020*/  ISETP.GE.AND P0, PT, R11, 0x1, PT ;  /* 0x000000010b00780c */ /* 0x004fe20003f06270 */
[----:B----4-:R-:W-:Y:S01]  /*1030*/  IMAD.MOV.U32 R14, RZ, RZ, R9 ;  /* 0x000000ffff0e7224 */ /* 0x010fe200078e0009 */
[----:B------:R-:W-:Y:S01]  /*1040*/  I2FP.F32.U32 R91, R9 ;  /* 0x00000009005b7245 */ /* 0x000fe20000201000 */
[----:B------:R-:W-:Y:S01]  /*1050*/  FMUL R90, R90, UR7 ;  /* 0x000000075a5a7c20 */ /* 0x000fe20008400000 */
[----:B------:R-:W2:Y:S03]  /*1060*/  LDCU UR7, c[0x0][0xb30] ;  /* 0x00016600ff0777ac */ /* 0x000ea60008000800 */
[----:B---3--:R-:W-:Y:S02]  /*1070*/  FMUL R91, R91, UR8 ;  /* 0x000000085b5b7c20 */ /* 0x008fe40008400000 */
[----:B------:R-:W3:Y:S08]  /*1080*/  F2I.U32.TRUNC.NTZ R90, R90 ;  /* 0x0000005a005a7305 */ /* 0x000ef0000020f000 */
[----:B------:R-:W4:Y:S01]  /*1090*/  F2I.U32.TRUNC.NTZ R91, R91 ;  /* 0x0000005b005b7305 */ /* 0x000f22000020f000 */
[----:B--2---:R-:W-:Y:S01]  /*10a0*/  UISETP.NE.AND UP3, UPT, UR7, 0x1, UPT ;  /* 0x000000010700788c */ /* 0x004fe2000bf65270 */
[----:B---3--:R-:W-:-:S05]  /*10b0*/  IADD3 R90, PT, PT, -R90, RZ, RZ ;  /* 0x000000ff5a5a7210 */ /* 0x008fca0007ffe1ff */
[----:B------:R-:W-:Y:S01]  /*10c0*/  IMAD R90, R0, R90, R15 ;  /* 0x0000005a005a7224 */ /* 0x000fe200078e020f */
[----:B------:R-:W-:Y:S01]  /*10d0*/  PRMT R0, RZ, 0x7610, R0 ;  /* 0x00007610ff007816 */ /* 0x000fe20000000000 */
[----:B----4-:R-:W-:-:S04]  /*10e0*/  IMAD.MOV R91, RZ, RZ, -R91 ;  /* 0x000000ffff5b7224 */ /* 0x010fc800078e0a5b */
[----:B------:R-:W-:Y:S01]  /*10f0*/  IMAD R91, R2, R91, R9 ;  /* 0x0000005b025b7224 */ /* 0x000fe200078e0209 */
[----:B-1----:R-:W-:Y:S06]  /*1100*/  BRA.U UP4, `(.L_x_17) ;  /* 0x0000000104247547 */ /* 0x002fec000b800000 */
[----:B------:R-:W-:Y:S01]  /*1110*/  ISETP.NE.AND P1, PT, R90, RZ, PT ;  /* 0x000000ff5a00720c */ /* 0x000fe20003f25270 */
[----:B------:R-:W-:Y:S01]  /*1120*/  IMAD.MOV.U32 R0, RZ, RZ, 0x3 ;  /* 0x00000003ff007424 */ /* 0x000fe200078e00ff */
[C---:B------:R-:W-:Y:S02]  /*1130*/  LOP3.LUT R2, R91.reuse, 0xfffffffe, RZ, 0xc0, !PT ;  /* 0xfffffffe5b027812 */ /* 0x040fe400078ec0ff */
[----:B------:R-:W-:Y:S02]  /*1140*/  ISETP.LT.U32.OR P1, PT, R91, 0x2, !P1 ;  /* 0x000000025b00780c */ /* 0x000fe40004f21470 */
[----:B------:R-:W-:Y:S02]  /*1150*/  SHF.L.U32 R0, R0, R2, RZ ;  /* 0x0000000200007219 */ /* 0x000fe400000006ff */
[----:B------:R-:W-:Y:S02]  /*1160*/  SEL R4, RZ, 0x1, !P1 ;  /* 0x00000001ff047807 */ /* 0x000fe40004800000 */
[----:B------:R-:W-:-:S05]  /*1170*/  SEL R3, RZ, 0x2, !P1 ;  /* 0x00000002ff037807 */ /* 0x000fca0004800000 */
[----:B------:R-:W-:-:S05]  /*1180*/  IMAD.IADD R3, R4, 0x1, R3 ;  /* 0x0000000104037824 */ /* 0x000fca00078e0203 */
[----:B------:R-:W-:Y:S02]  /*1190*/  PRMT R8, R3, 0x7610, R8 ;  /* 0x0000761003087816 */ /* 0x000fe40000000008 */
.L_x_17:
[----:B------:R-:W-:Y:S05]  /*11a0*/  @!P0 BRA `(.L_x_18) ;  /* 0x0000000000b88947 */ /* 0x000fea0003800000 */
[----:B------:R-:W1:Y:S01]  /*11b0*/  LDC.64 R4, c[0x0][0xb18] ;  /* 0x0002c600ff047b82 */ /* 0x000e620000000a00 */
[----:B------:R-:W-:-:S07]  /*11c0*/  ISETP.NE.AND P0, PT, R11, 0x1, PT ;  /* 0x000000010b00780c */ /* 0x000fce0003f05270 */
[----:B------:R-:W2:Y:S08]  /*11d0*/  LDC R14, c[0x0][0xb0c] ;  /* 0x0002c300ff0e7b82 */ /* 0x000eb00000000800 */
[----:B------:R-:W3:Y:S08]  /*11e0*/  LDC R16, c[0x0][0x370] ;  /* 0x0000dc00ff107b82 */ /* 0x000ef00000000800 */
[----:B------:R-:W4:Y:S01]  /*11f0*/  LDC R13, c[0x0][0x374] ;  /* 0x0000dd00ff0d7b82 */ /* 0x000f220000000800 */
[----:B-1----:R-:W-:-:S07]  /*1200*/  ISETP.NE.AND P1, PT, R4, 0x1, PT ;  /* 0x000000010400780c */ /* 0x002fce0003f25270 */
[----:B------:R-:W3:Y:S01]  /*1210*/  LDC.64 R6, c[0x0][0xb10] ;  /* 0x0002c400ff067b82 */ /* 0x000ee20000000a00 */
[----:B--2---:R-:W-:-:S07]  /*1220*/  ISETP.NE.AND P2, PT, R14, 0x1, PT ;  /* 0x000000010e00780c */ /* 0x004fce0003f45270 */
[----:B------:R-:W1:Y:S08]  /*1230*/  LDC R12, c[0x0][0xb20] ;  /* 0x0002c800ff0c7b82 */ /* 0x000e700000000800 */
[----:B------:R-:W2:Y:S01]  /*1240*/  LDC.64 R2, c[0x0][0xb28] ;  /* 0x0002ca00ff027b82 */ /* 0x000ea20000000a00 */
[----:B----4-:R-:W-:-:S04]  /*1250*/  IMAD.HI.U32 R17, R13, R5, RZ ;  /* 0x000000050d117227 */ /* 0x010fc800078e00ff */
[----:B------:R-:W-:-:S04]  /*1260*/  IMAD.HI.U32 R5, R15, R5, RZ ;  /* 0x000000050f057227 */ /* 0x000fc800078e00ff */
[----:B---3--:R-:W-:-:S05]  /*1270*/  IMAD.HI.U32 R18, R16, R6, RZ ;  /* 0x0000000610127227 */ /* 0x008fca00078e00ff */
[-C--:B------:R-:W-:Y:S01]  /*1280*/  @P2 SHF.R.U32.HI R16, RZ, R7.reuse, R18 ;  /* 0x00000007ff102219 */ /* 0x080fe20000011612 */
[----:B------:R-:W-:Y:S01]  /*1290*/  IMAD.HI.U32 R18, R9, R6, RZ ;  /* 0x0000000609127227 */ /* 0x000fe200078e00ff */
[-C--:B-1----:R-:W-:Y:S02]  /*12a0*/  @P1 SHF.R.U32.HI R13, RZ, R12.reuse, R17 ;  /* 0x0000000cff0d1219 */ /* 0x082fe40000011611 */
[----:B------:R-:W-:Y:S02]  /*12b0*/  SHF.R.U32.HI R5, RZ, R12, R5 ;  /* 0x0000000cff057219 */ /* 0x000fe40000011605 */
[----:B------:R-:W-:Y:S02]  /*12c0*/  SHF.R.U32.HI R18, RZ, R7, R18 ;  /* 0x00000007ff127219 */ /* 0x000fe40000011612 */
[----:B------:R-:W-:Y:S01]  /*12d0*/  SEL R5, R15, R5, !P1 ;  /* 0x000000050f057207 */ /* 0x000fe20004800000 */
[----:B--2---:R-:W-:Y:S01]  /*12e0*/  IMAD.HI.U32 R17, R13, R2, RZ ;  /* 0x000000020d117227 */ /* 0x004fe200078e00ff */
[----:B------:R-:W-:-:S03]  /*12f0*/  SEL R18, R9, R18, !P2 ;  /* 0x0000001209127207 */ /* 0x000fc60005000000 */
[----:B------:R-:W-:Y:S01]  /*1300*/  IMAD.HI.U32 R6, R16, R2, RZ ;  /* 0x0000000210067227 */ /* 0x000fe200078e00ff */
[----:B------:R-:W-:-:S04]  /*1310*/  @P0 SHF.R.U32.HI R13, RZ, R3, R17 ;  /* 0x00000003ff0d0219 */ /* 0x000fc80000011611 */
[----:B------:R-:W-:Y:S01]  /*1320*/  @P0 SHF.R.U32.HI R16, RZ, R3, R6 ;  /* 0x00000003ff100219 */ /* 0x000fe20000011606 */
[----:B------:R-:W-:-:S04]  /*1330*/  IMAD R13, R13, R11, RZ ;  /* 0x0000000b0d0d7224 */ /* 0x000fc800078e02ff */
[----:B------:R-:W-:Y:S01]  /*1340*/  IMAD R6, R16, R11, RZ ;  /* 0x0000000b10067224 */ /* 0x000fe200078e02ff */
[----:B------:R-:W-:-:S04]  /*1350*/  ISETP.GE.AND P1, PT, R5, R13, PT ;  /* 0x0000000d0500720c */ /* 0x000fc80003f26270 */
[----:B------:R-:W-:Y:S01]  /*1360*/  ISETP.GE.OR P1, PT, R18, R6, P1 ;  /* 0x000000061200720c */ /* 0x000fe20000f26670 */
[----:B------:R-:W-:-:S05]  /*1370*/  IMAD.HI.U32 R6, R5, R2, RZ ;  /* 0x0000000205067227 */ /* 0x000fca00078e00ff */
[----:B------:R-:W-:-:S04]  /*1380*/  SHF.R.U32.HI R6, RZ, R3, R6 ;  /* 0x00000003ff067219 */ /* 0x000fc80000011606 */
[----:B------:R-:W-:-:S03]  /*1390*/  SEL R6, R5, R6, !P0 ;  /* 0x0000000605067207 */ /* 0x000fc60004000000 */
[----:B------:R-:W-:Y:S01]  /*13a0*/  @!P1 IMAD.HI.U32 R7, R18, R2, RZ ;  /* 0x0000000212079227 */ /* 0x000fe200078e00ff */
[----:B------:R-:W-:-:S04]  /*13b0*/  IADD3 R2, PT, PT, -R6, RZ, RZ ;  /* 0x000000ff06027210 */ /* 0x000fc80007ffe1ff */
[----:B------:R-:W-:Y:S01]  /*13c0*/  @!P1 SHF.R.U32.HI R3, RZ, R3, R7 ;  /* 0x00000003ff039219 */ /* 0x000fe20000011607 */
[----:B------:R-:W-:Y:S01]  /*13d0*/  IMAD R2, R11, R2, R5 ;  /* 0x000000020b027224 */ /* 0x000fe200078e0205 */
[----:B------:R-:W-:Y:S02]  /*13e0*/  IADD3 R7, PT, PT, -R5, RZ, RZ ;  /* 0x000000ff05077210 */ /* 0x000fe40007ffe1ff */
[----:B------:R-:W-:-:S03]  /*13f0*/  @!P1 SEL R3, R18, R3, !P0 ;  /* 0x0000000312039207 */ /* 0x000fc60004000000 */
[----:B------:R-:W-:Y:S02]  /*1400*/  IMAD R7, R4, R7, R15 ;  /* 0x0000000704077224 */ /* 0x000fe400078e020f */
[--C-:B------:R-:W-:Y:S02]  /*1410*/  @!P1 IMAD.IADD R6, R6, 0x1, -R3.reuse ;  /* 0x0000000106069824 */ /* 0x100fe400078e0a03 */
[----:B------:R-:W-:Y:S01]  /*1420*/  @!P1 IMAD R3, R2, R16, R3 ;  /* 0x0000001002039224 */ /* 0x000fe200078e0203 */
[----:B------:R-:W-:Y:S01]  /*1430*/  IADD3 R2, PT, PT, -R18, RZ, RZ ;  /* 0x000000ff12027210 */ /* 0x000fe20007ffe1ff */
[----:B------:R-:W-:Y:S02]  /*1440*/  @!P1 IMAD R5, R6, R11, R18 ;  /* 0x0000000b06059224 */ /* 0x000fe400078e0212 */
[----:B------:R-:W-:Y:S02]  /*1450*/  @!P1 IMAD.MOV.U32 R18, RZ, RZ, R3 ;  /* 0x000000ffff129224 */ /* 0x000fe400078e0003 */
[----:B------:R-:W-:-:S02]  /*1460*/  IMAD R2, R14, R2, R9 ;  /* 0x000000020e027224 */ /* 0x000fc400078e0209 */
[----:B------:R-:W-:Y:S02]  /*1470*/  IMAD R15, R5, R4, R7 ;  /* 0x00000004050f7224 */ /* 0x000fe400078e0207 */
[----:B------:R-:W-:Y:S02]  /*1480*/  IMAD R14, R18, R14, R2 ;  /* 0x0000000e120e7224 */ /* 0x000fe400078e0202 */
.L_x_18:
[----:B------:R-:W-:Y:S05]  /*1490*/  BRA.U UP3, `(.L_x_19) ;  /* 0x0000000103407547 */ /* 0x000fea000b800000 */
[----:B------:R-:W1:Y:S08]  /*14a0*/  LDC.64 R4, c[0x0][0xb10] ;  /* 0x0002c400ff047b82 */ /* 0x000e700000000a00 */
[----:B------:R-:W2:Y:S08]  /*14b0*/  LDC.64 R2, c[0x0][0xb18] ;  /* 0x0002c600ff027b82 */ /* 0x000eb00000000a00 */
[----:B------:R-:W3:Y:S08]  /*14c0*/  LDC R6, c[0x0][0xb20] ;  /* 0x0002c800ff067b82 */ /* 0x000ef00000000800 */
[----:B------:R-:W4:Y:S01]  /*14d0*/  LDC R7, c[0x0][0xb0c] ;  /* 0x0002c300ff077b82 */ /* 0x000f220000000800 */
[----:B-1----:R-:W-:-:S05]  /*14e0*/  IMAD.HI.U32 R4, R14, R4, RZ ;  /* 0x000000040e047227 */ /* 0x002fca00078e00ff */
[----:B------:R-:W-:Y:S01]  /*14f0*/  SHF.R.U32.HI R4, RZ, R5, R4 ;  /* 0x00000005ff047219 */ /* 0x000fe20000011604 */
[----:B--2---:R-:W-:Y:S01]  /*1500*/  IMAD.HI.U32 R3, R15, R3, RZ ;  /* 0x000000030f037227 */ /* 0x004fe200078e00ff */
[----:B------:R-:W-:-:S04]  /*1510*/  ISETP.NE.AND P0, PT, R2, 0x1, PT ;  /* 0x000000010200780c */ /* 0x000fc80003f05270 */
[----:B---3--:R-:W-:-:S04]  /*1520*/  SHF.R.U32.HI R3, RZ, R6, R3 ;  /* 0x00000006ff037219 */ /* 0x008fc80000011603 */
[----:B------:R-:W-:Y:S02]  /*1530*/  SEL R3, R15, R3, !P0 ;  /* 0x000000030f037207 */ /* 0x000fe40004000000 */
[----:B----4-:R-:W-:-:S04]  /*1540*/  ISETP.NE.AND P1, PT, R7, 0x1, PT ;  /* 0x000000010700780c */ /* 0x010fc80003f25270 */
[----:B------:R-:W-:-:S05]  /*1550*/  SEL R5, R14, R4, !P1 ;  /* 0x000000040e057207 */ /* 0x000fca0004800000 */
[----:B------:R-:W-:Y:S02]  /*1560*/  IMAD.IADD R4, R3, 0x1, -R5 ;  /* 0x0000000103047824 */ /* 0x000fe400078e0a05 */
[----:B------:R-:W-:Y:S02]  /*1570*/  IMAD.IADD R3, R5, 0x1, -R3 ;  /* 0x0000000105037824 */ /* 0x000fe400078e0a03 */
[----:B------:R-:W-:Y:S02]  /*1580*/  IMAD R14, R4, R7, R14 ;  /* 0x00000007040e7224 */ /* 0x000fe400078e020e */
[----:B------:R-:W-:Y:S02]  /*1590*/  IMAD R15, R3, R2, R15 ;  /* 0x00000002030f7224 */ /* 0x000fe400078e020f */
.L_x_19:
[----:B------:R-:W-:Y:S05]  /*15a0*/  BRA.U !UP1, `(.L_x_20) ;  /* 0x00000001090c7547 */ /* 0x000fea000b800000 */
[----:B------:R-:W-:Y:S01]  /*15b0*/  UCGABAR_WAIT ;  /* 0x0000000000007dc7 */ /* 0x000fe20008000000 */
[----:B------:R-:W-:Y:S01]  /*15c0*/  CCTL.IVALL ;  /* 0x00000000ff00798f */ /* 0x000fe20002000000 */
[----:B------:R-:W-:Y:S05]  /*15d0*/  BRA `(.L_x_21) ;  /* 0x0000000000047947 */ /* 0x000fea0003800000 */
.L_x_20:
[----:B------:R-:W-:Y:S06]  /*15e0*/  BAR.SYNC.DEFER_BLOCKING 0x0 ;  /* 0x0000000000007b1d */ /* 0x000fec0000010000 */
.L_x_21:
[----:B------:R-:W-:Y:S05]  /*15f0*/  BRA.U UP2, `(.L_x_22) ;  /* 0x0000001502447547 */ /* 0x000fea000b800000 */
[----:B------:R-:W1:Y:S01]  /*1600*/  LDCU UR4, c[0x0][0x38c] ;  /* 0x00007180ff0477ac */ /* 0x000e620008000800 */
[----:B------:R-:W2:Y:S01]  /*1610*/  LDC R8, c[0x0][0x370] ;  /* 0x0000dc00ff087b82 */ /* 0x000ea20000000800 */
[C---:B------:R-:W-:Y:S01]  /*1620*/  IMAD.SHL.U32 R19, R9.reuse, 0x80, RZ ;  /* 0x0000008009137824 */ /* 0x040fe200078e00ff */
[----:B------:R-:W-:Y:S01]  /*1630*/  PLOP3.LUT P1, PT, PT, PT, UP5, 0x80, 0x8 ;  /* 0x000000000008781c */ /* 0x000fe20003f2f058 */
[----:B------:R-:W-:Y:S01]  /*1640*/  UISETP.NE.AND UP1, UPT, UR10, URZ, UPT ;  /* 0x000000ff0a00728c */ /* 0x000fe2000bf25270 */
[----:B------:R-:W-:Y:S01]  /*1650*/  ISETP.NE.AND P4, PT, R10, RZ, P5 ;  /* 0x000000ff0a00720c */ /* 0x000fe20002f85270 */
[----:B------:R-:W-:Y:S01]  /*1660*/  IMAD.SHL.U32 R18, R9, 0x40, RZ ;  /* 0x0000004009127824 */ /* 0x000fe200078e00ff */
[----:B------:R-:W-:Y:S01]  /*1670*/  PLOP3.LUT P1, PT, P1, PT, PT, 0x8, 0x80 ;  /* 0x000000000080781c */ /* 0x000fe20000f2e170 */
[----:B------:R-:W-:Y:S01]  /*1680*/  IMAD.MOV.U32 R17, RZ, RZ, 0x1 ;  /* 0x00000001ff117424 */ /* 0x000fe200078e00ff */
[----:B------:R-:W3:Y:S01]  /*1690*/  LDC R0, c[0x0][0x374] ;  /* 0x0000dd00ff007b82 */ /* 0x000ee20000000800 */
[----:B------:R-:W-:Y:S01]  /*16a0*/  IMAD.MOV.U32 R16, RZ, RZ, RZ ;  /* 0x000000ffff107224 */ /* 0x000fe200078e00ff */
[----:B------:R-:W-:Y:S01]  /*16b0*/  CS2R R12, SRZ ;  /* 0x00000000000c7805 */ /* 0x000fe2000001ff00 */
[----:B------:R-:W-:Y:S01]  /*16c0*/  IMAD.MOV.U32 R11, RZ, RZ, 0x1 ;  /* 0x00000001ff0b7424 */ /* 0x000fe200078e00ff */
[----:B------:R-:W-:Y:S01]  /*16d0*/  LOP3.LUT R19, R19, 0x80, RZ, 0xc0, !PT ;  /* 0x0000008013137812 */ /* 0x000fe200078ec0ff */
[----:B------:R-:W4:Y:S01]  /*16e0*/  LDCU.64 UR14, c[0x0][0x348] ;  /* 0x00006900ff0e77ac */ /* 0x000f220008000a00 */
[----:B-1----:R-:W-:-:S02]  /*16f0*/  UIADD3 UR5, UPT, UPT, UR4, 0x3f, URZ ;  /* 0x0000003f04057890 */ /* 0x002fc4000fffe0ff */
[----:B------:R-:W-:Y:S02]  /*1700*/  USEL UR22, UR6, 0x2, UP1 ;  /* 0x0000000206167887 */ /* 0x000fe40008800000 */
[----:B------:R-:W-:Y:S01]  /*1710*/  USHF.R.S32.HI UR7, URZ, 0x1f, UR5 ;  /* 0x0000001fff077899 */ /* 0x000fe20008011405 */
[----:B------:R-:W-:-:S03]  /*1720*/  UMOV UR23, URZ ;  /* 0x000000ff00177c82 */ /* 0x000fc60008000000 */
[----:B------:R-:W-:Y:S02]  /*1730*/  ULEA.HI UR7, UR7, UR5, URZ, 0x6 ;  /* 0x0000000507077291 */ /* 0x000fe4000f8f30ff */
[----:B------:R-:W-:Y:S02]  /*1740*/  UIADD3 UR5, UPT, UPT, UR4, -0x1, URZ ;  /* 0xffffffff04057890 */ /* 0x000fe4000fffe0ff */
[----:B------:R-:W-:Y:S02]  /*1750*/  USHF.R.S32.HI UR7, URZ, 0x6, UR7 ;  /* 0x00000006ff077899 */ /* 0x000fe40008011407 */
[----:B------:R-:W-:Y:S02]  /*1760*/  UISETP.GE.U32.AND UP2, UPT, UR5, -0x7f, UPT ;  /* 0xffffff810500788c */ /* 0x000fe4000bf46070 */
[----:B------:R-:W-:Y:S02]  /*1770*/  UISETP.LT.U32.AND UP0, UPT, UR7, 0x8, UPT ;  /* 0x000000080700788c */ /* 0x000fe4000bf01070 */
[----:B------:R-:W-:-:S02]  /*1780*/  UIADD3 UR4, UPT, UPT, UR4, 0x7e, URZ ;  /* 0x0000007e04047890 */ /* 0x000fc4000fffe0ff */
[----:B------:R-:W-:-:S04]  /*1790*/  USEL UR5, UR7, 0x8, UP0 ;  /* 0x0000000807057887 */ /* 0x000fc80008000000 */
[----:B------:R-:W-:Y:S02]  /*17a0*/  UIADD3 UR21, UPT, UPT, UR5, -0x1, URZ ;  /* 0xffffffff05157890 */ /* 0x000fe4000fffe0ff */
[----:B------:R-:W-:Y:S02]  /*17b0*/  @UP2 UIADD3 UR21, UPT, UPT, UR5, URZ, URZ ;  /* 0x000000ff05152290 */ /* 0x000fe4000fffe0ff */
[----:B------:R-:W-:Y:S02]  /*17c0*/  UIADD3 UR24, UPT, UPT, UR7, -UR5, URZ ;  /* 0x8000000507187290 */ /* 0x000fe4000fffe0ff */
[----:B------:R-:W-:Y:S02]  /*17d0*/  UIADD3 UR13, UPT, UPT, UR21, 0x1, URZ ;  /* 0x00000001150d7890 */ /* 0x000fe4000fffe0ff */
[----:B--2-4-:R-:W-:-:S12]  /*17e0*/  UIADD3 UR21, UPT, UPT, -UR21, URZ, URZ ;  /* 0x000000ff15157290 */ /* 0x014fd8000fffe1ff */
.L_x_42:
[----:B------:R-:W-:Y:S01]  /*17f0*/  UISETP.NE.AND UP0, UPT, UR37, URZ, UPT ;  /* 0x000000ff2500728c */ /* 0x000fe2000bf05270 */
[----:B------:R-:W1:Y:S08]  /*1800*/  S2UR UR37, SR_CgaCtaId ;  /* 0x00000000002579c3 */ /* 0x000e700000008800 */
[----:B------:R-:W-:Y:S05]  /*1810*/  BRA.U UP0, `(.L_x_23) ;  /* 0x0000000100347547 */ /* 0x000fea000b800000 */
[----:B------:R-:W2:Y:S01]  /*1820*/  S2R R2, SR_CgaCtaId ;  /* 0x0000000000027919 */ /* 0x000ea20000008800 */
[----:B------:R-:W-:-:S04]  /*1830*/  MOV R3, 0x400 ;  /* 0x0000040000037802 */ /* 0x000fc80000000f00 */
[----:B--2---:R-:W-:Y:S02]  /*1840*/  LEA R2, R2, R3, 0x18 ;  /* 0x0000000302027211 */ /* 0x004fe400078ec0ff */
[----:B------:R-:W-:-:S03]  /*1850*/  SHF.L.U32 R3, R11, 0x1f, RZ ;  /* 0x0000001f0b037819 */ /* 0x000fc600000006ff */
[----:B------:R-:W-:-:S04]  /*1860*/  IMAD R2, R12, 0x8, R2 ;  /* 0x000000080c027824 */ /* 0x000fc800078e0202 */
[----:B------:R-:W2:Y:S02]  /*1870*/  SYNCS.PHASECHK.TRANS64.TRYWAIT P0, [R2+URZ+0x140], R3 ;  /* 0x00014003020075a7 */ /* 0x000ea400080011ff */
[----:B--2---:R-:W-:Y:S05]  /*1880*/  @!P0 BRA `(.L_x_24) ;  /* 0x0000008000708947 */ /* 0x004fea0003800000 */
.L_x_153:
[----:B------:R-:W-:Y:S01]  /*1890*/  VIADD R12, R12, 0x1 ;  /* 0x000000010c0c7836 */ /* 0x000fe20000000000 */
[----:B------:R2:W-:Y:S04]  /*18a0*/  SYNCS.ARRIVE.TRANS64.A1T0 RZ, [R2+URZ+0x130], RZ ;  /* 0x000130ff02ff79a7 */ /* 0x0005e800081000ff */
[----:B------:R-:W-:-:S04]  /*18b0*/  ISETP.NE.AND P0, PT, R12, 0x2, PT ;  /* 0x000000020c00780c */ /* 0x000fc80003f05270 */
[----:B------:R-:W-:Y:S02]  /*18c0*/  SEL R12, R12, RZ, P0 ;  /* 0x000000ff0c0c7207 */ /* 0x000fe40000000000 */
[----:B--2---:R-:W-:-:S04]  /*18d0*/  SEL R2, RZ, 0x1, P0 ;  /* 0x00000001ff027807 */ /* 0x004fc80000000000 */
[----:B------:R-:W-:-:S07]  /*18e0*/  LOP3.LUT R11, R11, R2, RZ, 0x3c, !PT ;  /* 0x000000020b0b7212 */ /* 0x000fce00078e3cff */
.L_x_23:
[----:B------:R-:W-:Y:S01]  /*18f0*/  UMOV UR6, 0x400 ;  /* 0x0000040000067882 */ /* 0x000fe20000000000 */
[----:B------:R-:W-:Y:S01]  /*1900*/  SHF.L.U32 R2, R17, 0x1f, RZ ;  /* 0x0000001f11027819 */ /* 0x000fe200000006ff */
[----:B-1----:R-:W-:Y:S01]  /*1910*/  ULEA UR6, UR37, UR6, 0x18 ;  /* 0x0000000625067291 */ /* 0x002fe2000f8ec0ff */
[----:B------:R-:W-:Y:S01]  /*1920*/  R2UR UR35, R18 ;  /* 0x00000000122372ca */ /* 0x000fe200000e0000 */
[----:B------:R-:W-:Y:S01]  /*1930*/  UISETP.GE.U32.AND UP0, UPT, UR4, 0x7f, UPT ;  /* 0x0000007f0400788c */ /* 0x000fe2000bf06070 */
[----:B------:R-:W-:Y:S01]  /*1940*/  R2UR UR11, R19 ;  /* 0x00000000130b72ca */ /* 0x000fe200000e0000 */
[----:B------:R-:W-:Y:S01]  /*1950*/  ULEA UR8, UR23, UR6, 0x3 ;  /* 0x0000000617087291 */ /* 0x000fe2000f8e18ff */
[----:B------:R-:W-:-:S08]  /*1960*/  UMOV UR25, URZ ;  /* 0x000000ff00197c82 */ /* 0x000fd00008000000 */
[----:B------:R1:W2:Y:S01]  /*1970*/  SYNCS.PHASECHK.TRANS64.TRYWAIT P0, [UR8+0x40], R2 ;  /* 0x00004002ff0075a7 */ /* 0x0002a20008001108 */
[----:B------:R-:W-:-:S13]  /*1980*/  R2UR UR8, R15 ;  /* 0x000000000f0872ca */ /* 0x000fda00000e0000 */
[----:B------:R-:W-:Y:S01]  /*1990*/  ULEA UR11, UR8, UR11, 0x8 ;  /* 0x0000000b080b7291 */ /* 0x000fe2000f8e40ff */
[----:B-1----:R-:W-:-:S05]  /*19a0*/  LEA.HI R2, R14, R14, RZ, 0x1 ;  /* 0x0000000e0e027211 */ /* 0x002fca00078f08ff */
[----:B------:R-:W-:-:S05]  /*19b0*/  IMAD.SHL.U32 R2, R2, 0x40, RZ ;  /* 0x0000004002027824 */ /* 0x000fca00078e00ff */
[----:B------:R-:W-:-:S04]  /*19c0*/  LOP3.LUT R2, R2, 0xffffff80, RZ, 0xc0, !PT ;  /* 0xffffff8002027812 */ /* 0x000fc800078ec0ff */
[----:B------:R-:W-:-:S13]  /*19d0*/  R2UR UR9, R2 ;  /* 0x00000000020972ca */ /* 0x000fda00000e0000 */
[----:B------:R-:W-:Y:S01]  /*19e0*/  ULOP3.LUT UR35, UR9, 0x40, UR35, 0xf8, !UPT ;  /* 0x0000004009237892 */ /* 0x000fe2000f8ef823 */
[----:B------:R-:W-:Y:S11]  /*19f0*/  BRA.U !UP0, `(.L_x_25) ;  /* 0x0000000108c07547 */ /* 0x000ff6000b800000 */
[----:B------:R-:W-:Y:S01]  /*1a00*/  UMOV UR16, UR21 ;  /* 0x0000001500107c82 */ /* 0x000fe20008000000 */
[----:B------:R-:W-:Y:S01]  /*1a10*/  UMOV UR17, UR23 ;  /* 0x0000001700117c82 */ /* 0x000fe20008000000 */
[----:B------:R-:W-:-:S05]  /*1a20*/  UMOV UR34, URZ ;  /* 0x000000ff00227c82 */ /* 0x000fca0008000000 */
.L_x_31:
[----:B------:R-:W-:Y:S01]  /*1a30*/  ULEA UR33, UR17, UR6, 0x3 ;  /* 0x0000000611217291 */ /* 0x000fe2000f8e18ff */
[----:B------:R-:W-:Y:S01]  /*1a40*/  @P5 MOV R3, 0xc000 ;  /* 0x0000c00000035802 */ /* 0x000fe20000000f00 */
[----:B-12-4-:R-:W-:Y:S10]  /*1a50*/  @P0 BRA `(.L_x_26) ;  /* 0x00000000000c0947 */ /* 0x016ff40003800000 */
[----:B------:R-:W-:-:S04]  /*1a60*/  SHF.L.U32 R4, R17, 0x1f, RZ ;  /* 0x0000001f11047819 */ /* 0x000fc800000006ff */
[----:B------:R-:W1:Y:S02]  /*1a70*/  SYNCS.PHASECHK.TRANS64.TRYWAIT P0, [UR33+0x40], R4 ;  /* 0x00004004ff0075a7 */ /* 0x000e640008001121 */
[----:B-1----:R-:W-:Y:S05]  /*1a80*/  @!P0 BRA `(.L_x_27) ;  /* 0x0000008000048947 */ /* 0x002fea0003800000 */
.L_x_26:
[----:B------:R2:W-:Y:S01]  /*1a90*/  @P5 SYNCS.ARRIVE.TRANS64 RZ, [UR33], R3 ;  /* 0x00000003ffff59a7 */ /* 0x0005e20008000021 */
[----:B------:R-:W-:Y:S02]  /*1aa0*/  ULOP3.LUT UR8, UR22, 0x2, URZ, 0xfc, !UPT ;  /* 0x0000000216087892 */ /* 0x000fe4000f8efcff */
[----:B------:R-:W-:Y:S02]  /*1ab0*/  UIADD3 UR16, UPT, UPT, UR16, 0x1, URZ ;  /* 0x0000000110107890 */ /* 0x000fe4000fffe0ff */
[----:B------:R-:W-:Y:S02]  /*1ac0*/  UISETP.NE.AND UP0, UPT, UR8, 0x2, UPT ;  /* 0x000000020800788c */ /* 0x000fe4000bf05270 */
[----:B------:R-:W-:-:S07]  /*1ad0*/  UISETP.NE.AND UP2, UPT, UR16, 0x1, UPT ;  /* 0x000000011000788c */ /* 0x000fce000bf45270 */
[----:B------:R-:W-:Y:S05]  /*1ae0*/  BRA.U UP0, `(.L_x_28) ;  /* 0x0000000100047547 */ /* 0x000fea000b800000 */
[----:B------:R-:W-:Y:S05]  /*1af0*/  BPT.TRAP 0x1 ;  /* 0x000000040000795c */ /* 0x000fea0000300000 */
.L_x_28:
[----:B------:R-:W-:Y:S04]  /*1b00*/  BSSY.RECONVERGENT B0, `(.L_x_29) ;  /* 0x0000003000007945 */ /* 0x000fe80003800200 */
[----:B------:R-:W-:Y:S05]  /*1b10*/  @!P4 BRA `(.L_x_30) ;  /* 0x000000000004c947 */ /* 0x000fea0003800000 */
[----:B------:R-:W-:Y:S05]  /*1b20*/  BPT.TRAP 0x1 ;  /* 0x000000040000795c */ /* 0x000fea0000300000 */
.L_x_30:
[----:B------:R-:W-:Y:S05]  /*1b30*/  BSYNC.RECONVERGENT B0 ;  /* 0x0000000000007941 */ /* 0x000fea0003800200 */
.L_x_29:
[----:B------:R-:W-:Y:S02]  /*1b40*/  UIADD3 UR23, UPT, UPT, UR17, 0x1, URZ ;  /* 0x0000000111177890 */ /* 0x000fe4000fffe0ff */
[----:B------:R-:W-:Y:S02]  /*1b50*/  ULEA UR32, UR17, UR6, 0xd ;  /* 0x0000000611207291 */ /* 0x000fe4000f8e68ff */
[----:B------:R-:W-:Y:S02]  /*1b60*/  UISETP.NE.AND UP0, UPT, UR23, 0x8, UPT ;  /* 0x000000081700788c */ /* 0x000fe4000bf05270 */
[----:B------:R-:W-:Y:S02]  /*1b70*/  UIADD3 UR28, UP1, UPT, UR14, 0x80, URZ ;  /* 0x000000800e1c7890 */ /* 0x000fe4000ff3e0ff */
[----:B------:R-:W-:Y:S02]  /*1b80*/  USEL UR9, URZ, 0x1, UP0 ;  /* 0x00000001ff097887 */ /* 0x000fe40008000000 */
[----:B------:R-:W-:-:S02]  /*1b90*/  USEL UR23, UR23, URZ, UP0 ;  /* 0x000000ff17177287 */ /* 0x000fc40008000000 */
[----:B------:R-:W-:Y:S02]  /*1ba0*/  UIADD3 UR26, UP0, UPT, UR14, 0x180, URZ ;  /* 0x000001800e1a7890 */ /* 0x000fe4000ff1e0ff */
[----:B------:R-:W-:Y:S01]  /*1bb0*/  ULEA UR8, UR23, UR6, 0x3 ;  /* 0x0000000617087291 */ /* 0x000fe2000f8e18ff */
[----:B------:R-:W-:Y:S01]  /*1bc0*/  LOP3.LUT R17, R17, UR9, RZ, 0x3c, !PT ;  /* 0x0000000911117c12 */ /* 0x000fe2000f8e3cff */
[----:B------:R-:W-:Y:S02]  /*1bd0*/  ULOP3.LUT UR33, UR33, 0xfefffff8, URZ, 0xc0, !UPT ;  /* 0xfefffff821217892 */ /* 0x000fe4000f8ec0ff */
[----:B------:R-:W-:Y:S01]  /*1be0*/  UIADD3.X UR29, UPT, UPT, URZ, UR15, URZ, UP1, !UPT ;  /* 0x0000000fff1d7290 */ /* 0x000fe20008ffe4ff */
[----:B-1----:R-:W-:Y:S01]  /*1bf0*/  SHF.L.U32 R2, R17, 0x1f, RZ ;  /* 0x0000001f11027819 */ /* 0x002fe200000006ff */
[----:B------:R-:W-:Y:S02]  /*1c00*/  UIADD3 UR32, UPT, UPT, UR32, 0x8400, URZ ;  /* 0x0000840020207890 */ /* 0x000fe4000fffe0ff */
[----:B------:R-:W-:Y:S01]  /*1c10*/  UIADD3.X UR27, UPT, UPT, URZ, UR15, URZ, UP0, !UPT ;  /* 0x0000000fff1b7290 */ /* 0x000fe200087fe4ff */
[----:B------:R1:W4:Y:S01]  /*1c20*/  SYNCS.PHASECHK.TRANS64.TRYWAIT P0, [UR8+0x40], R2 ;  /* 0x00004002ff0075a7 */ /* 0x0003220008001108 */
[----:B------:R-:W-:Y:S01]  /*1c30*/  ULEA UR8, UR17, UR6, 0xe ;  /* 0x0000000611087291 */ /* 0x000fe2000f8e70ff */
[----:B------:R-:W-:Y:S01]  /*1c40*/  UMOV UR18, 0x0 ;  /* 0x0000000000127882 */ /* 0x000fe20000000000 */
[----:B------:R-:W-:-:S02]  /*1c50*/  UMOV UR19, 0x10000000 ;  /* 0x1000000000137882 */ /* 0x000fc40000000000 */
[----:B------:R-:W-:Y:S01]  /*1c60*/  UIADD3 UR8, UPT, UPT, UR8, 0x18400, URZ ;  /* 0x0001840008087890 */ /* 0x000fe2000fffe0ff */
[----:B------:R2:W-:Y:S01]  /*1c70*/  UTMALDG.3D.2CTA [UR32], [UR28], desc[UR18] ;  /* 0x000012201c0075b4 */ /* 0x0005e20008211000 */
[----:B------:R-:W-:Y:S01]  /*1c80*/  UMOV UR10, UR34 ;  /* 0x00000022000a7c82 */ /* 0x000fe20008000000 */
[----:B------:R-:W-:Y:S01]  /*1c90*/  UMOV UR12, UR36 ;  /* 0x00000024000c7c82 */ /* 0x000fe20008000000 */
[----:B------:R-:W-:Y:S01]  /*1ca0*/  UMOV UR9, UR33 ;  /* 0x0000002100097c82 */ /* 0x000fe20008000000 */
[----:B------:R-:W-:Y:S01]  /*1cb0*/  UMOV UR25, UR13 ;  /* 0x0000000d00197c82 */ /* 0x000fe20008000000 */
[----:B------:R-:W-:-:S03]  /*1cc0*/  UMOV UR17, UR23 ;  /* 0x0000001700117c82 */ /* 0x000fc60008000000 */
[----:B------:R1:W-:Y:S01]  /*1cd0*/  UTMALDG.3D.2CTA [UR8], [UR26], desc[UR18] ;  /* 0x000012081a0075b4 */ /* 0x0003e20008211000 */
[----:B--2---:R-:W-:Y:S01]  /*1ce0*/  UIADD3 UR34, UPT, UPT, UR34, 0x40, URZ ;  /* 0x0000004022227890 */ /* 0x004fe2000fffe0ff */
[----:B------:R-:W-:Y:S11]  /*1cf0*/  BRA.U UP2, `(.L_x_31) ;  /* 0xfffffffd024c7547 */ /* 0x000ff6000b83ffff */
.L_x_25:
[----:B-1----:R-:W-:Y:S01]  /*1d00*/  ULEA UR8, UR23, UR6, 0x3 ;  /* 0x0000000617087291 */ /* 0x002fe2000f8e18ff */
[----:B------:R-:W-:Y:S01]  /*1d10*/  SHF.L.U32 R2, R17, 0x1f, RZ ;  /* 0x0000001f11027819 */ /* 0x000fe200000006ff */
[----:B------:R-:W-:Y:S01]  /*1d20*/  @!P1 SYNCS.ARRIVE.TRANS64.A1T0 RZ, [UR6+0xc8], RZ ;  /* 0x0000c8ffffff99a7 */ /* 0x000fe20008100006 */
[----:B------:R-:W-:-:S06]  /*1d30*/  UISETP.GT.AND UP0, UPT, UR7, UR5, UPT ;  /* 0x000000050700728c */ /* 0x000fcc000bf04270 */
[----:B--2-4-:R1:W2:Y:S03]  /*1d40*/  SYNCS.PHASECHK.TRANS64.TRYWAIT P0, [UR8+0x40], R2 ;  /* 0x00004002ff0075a7 */ /* 0x0142a60008001108 */
[----:B------:R-:W-:Y:S05]  /*1d50*/  BRA.U !UP0, `(.L_x_32) ;  /* 0x0000000108c07547 */ /* 0x000fea000b800000 */
[----:B------:R-:W-:Y:S01]  /*1d60*/  UIADD3 UR26, UPT, UPT, UR24, UR25, URZ ;  /* 0x00000019181a7290 */ /* 0x000fe2000fffe0ff */
[----:B------:R-:W-:-:S11]  /*1d70*/  UMOV UR27, UR23 ;  /* 0x00000017001b7c82 */ /* 0x000fd60008000000 */
.L_x_38:
[----:B------:R-:W-:Y:S01]  /*1d80*/  ULEA UR17, UR27, UR6, 0x3 ;  /* 0x000000061b117291 */ /* 0x000fe2000f8e18ff */
[----:B--2---:R-:W-:Y:S01]  /*1d90*/  @P5 MOV R3, 0xc000 ;  /* 0x0000c00000035802 */ /* 0x004fe20000000f00 */
[----:B-12---:R-:W-:Y:S10]  /*1da0*/  @P0 BRA `(.L_x_33) ;  /* 0x00000000000c0947 */ /* 0x006ff40003800000 */
[----:B------:R-:W-:-:S04]  /*1db0*/  SHF.L.U32 R4, R17, 0x1f, RZ ;  /* 0x0000001f11047819 */ /* 0x000fc800000006ff */
[----:B------:R-:W2:Y:S02]  /*1dc0*/  SYNCS.PHASECHK.TRANS64.TRYWAIT P0, [UR17+0x40], R4 ;  /* 0x00004004ff0075a7 */ /* 0x000ea40008001111 */
[----:B--2---:R-:W-:Y:S05]  /*1dd0*/  @!P0 BRA `(.L_x_34) ;  /* 0x0000007c00488947 */ /* 0x004fea0003800000 */
.L_x_33:
[----:B------:R2:W-:Y:S01]  /*1de0*/  @P5 SYNCS.ARRIVE.TRANS64 RZ, [UR17], R3 ;  /* 0x00000003ffff59a7 */ /* 0x0005e20008000011 */
[----:B------:R-:W-:-:S04]  /*1df0*/  ULOP3.LUT UR8, UR22, 0x2, URZ, 0xfc, !UPT ;  /* 0x0000000216087892 */ /* 0x000fc8000f8efcff */
[----:B------:R-:W-:-:S09]  /*1e00*/  UISETP.NE.AND UP0, UPT, UR8, 0x2, UPT ;  /* 0x000000020800788c */ /* 0x000fd2000bf05270 */
[----:B------:R-:W-:Y:S05]  /*1e10*/  BRA.U UP0, `(.L_x_35) ;  /* 0x0000000100047547 */ /* 0x000fea000b800000 */
[----:B------:R-:W-:Y:S05]  /*1e20*/  BPT.TRAP 0x1 ;  /* 0x000000040000795c */ /* 0x000fea0000300000 */
.L_x_35:
[----:B------:R-:W-:Y:S04]  /*1e30*/  BSSY.RECONVERGENT B0, `(.L_x_36) ;  /* 0x0000003000007945 */ /* 0x000fe80003800200 */
[----:B------:R-:W-:Y:S05]  /*1e40*/  @!P4 BRA `(.L_x_37) ;  /* 0x000000000004c947 */ /* 0x000fea0003800000 */
[----:B------:R-:W-:Y:S05]  /*1e50*/  BPT.TRAP 0x1 ;  /* 0x000000040000795c */ /* 0x000fea0000300000 */
.L_x_37:
[----:B------:R-:W-:Y:S05]  /*1e60*/  BSYNC.RECONVERGENT B0 ;  /* 0x0000000000007941 */ /* 0x000fea0003800200 */
.L_x_36:
        /* <DEDUP_REMOVED lines=9> */
[----:B------:R-:W-:Y:S02]  /*1f00*/  USHF.L.U32 UR18, UR25, 0x6, URZ ;  /* 0x0000000619127899 */ /* 0x000fe400080006ff */
[----:B------:R-:W-:Y:S01]  /*1f10*/  ULOP3.LUT UR17, UR17, 0xfefffff8, URZ, 0xc0, !UPT ;  /* 0xfefffff811117892 */ /* 0x000fe2000f8ec0ff */
[----:B-1----:R-:W-:Y:S01]  /*1f20*/  SHF.L.U32 R2, R17, 0x1f, RZ ;  /* 0x0000001f11027819 */ /* 0x002fe200000006ff */
[----:B------:R-:W-:Y:S02]  /*1f30*/  UIADD3 UR16, UPT, UPT, UR16, 0x8400, URZ ;  /* 0x0000840010107890 */ /* 0x000fe4000fffe0ff */
[----:B------:R-:W-:Y:S01]  /*1f40*/  UIADD3.X UR33, UPT, UPT, URZ, UR15, URZ, UP1, !UPT ;  /* 0x0000000fff217290 */ /* 0x000fe20008ffe4ff */
[----:B------:R4:W1:Y:S01]  /*1f50*/  SYNCS.PHASECHK.TRANS64.TRYWAIT P0, [UR8+0x40], R2 ;  /* 0x00004002ff0075a7 */ /* 0x0008620008001108 */
[----:B------:R-:W-:-:S02]  /*1f60*/  ULEA UR8, UR27, UR6, 0xe ;  /* 0x000000061b087291 */ /* 0x000fc4000f8e70ff */
[----:B------:R-:W-:Y:S02]  /*1f70*/  UIADD3.X UR31, UPT, UPT, URZ, UR15, URZ, UP0, !UPT ;  /* 0x0000000fff1f7290 */ /* 0x000fe400087fe4ff */
[----:B------:R-:W-:Y:S01]  /*1f80*/  UIADD3 UR8, UPT, UPT, UR8, 0x18400, URZ ;  /* 0x0001840008087890 */ /* 0x000fe2000fffe0ff */
[----:B------:R-:W-:Y:S01]  /*1f90*/  UMOV UR28, 0x0 ;  /* 0x00000000001c7882 */ /* 0x000fe20000000000 */
[----:B------:R-:W-:Y:S01]  /*1fa0*/  UMOV UR29, 0x10000000 ;  /* 0x10000000001d7882 */ /* 0x000fe20000000000 */
[----:B------:R-:W-:Y:S01]  /*1fb0*/  UMOV UR19, UR35 ;  /* 0x0000002300137c82 */ /* 0x000fe20008000000 */
[----:B------:R-:W-:Y:S01]  /*1fc0*/  UMOV UR20, UR36 ;  /* 0x0000002400147c82 */ /* 0x000fe20008000000 */
[----:B------:R-:W-:Y:S01]  /*1fd0*/  UMOV UR12, UR36 ;  /* 0x00000024000c7c82 */ /* 0x000fe20008000000 */
[----:B------:R-:W-:Y:S01]  /*1fe0*/  UMOV UR9, UR17 ;  /* 0x0000001100097c82 */ /* 0x000fe20008000000 */
[----:B------:R-:W-:Y:S01]  /*1ff0*/  UMOV UR10, UR18 ;  /* 0x00000012000a7c82 */ /* 0x000fe20008000000 */
[----:B------:R4:W-:Y:S01]  /*2000*/  UTMALDG.3D.2CTA [UR16], [UR32], desc[UR28] ;  /* 0x00001c10200075b4 */ /* 0x0009e20008211000 */
[----:B------:R-:W-:Y:S01]  /*2010*/  UIADD3 UR25, UPT, UPT, UR25, 0x1, URZ ;  /* 0x0000000119197890 */ /* 0x000fe2000fffe0ff */
[----:B------:R-:W-:-:S03]  /*2020*/  UMOV UR27, UR23 ;  /* 0x00000017001b7c82 */ /* 0x000fc60008000000 */
[----:B------:R-:W-:Y:S01]  /*2030*/  UISETP.NE.AND UP0, UPT, UR25, UR26, UPT ;  /* 0x0000001a1900728c */ /* 0x000fe2000bf05270 */
[----:B------:R4:W-:Y:S08]  /*2040*/  UTMALDG.3D.2CTA [UR8], [UR30], desc[UR28] ;  /* 0x00001c081e0075b4 */ /* 0x0009f00008211000 */
[----:B----4-:R-:W-:Y:S05]  /*2050*/  BRA.U UP0, `(.L_x_38) ;  /* 0xfffffffd00487547 */ /* 0x010fea000b83ffff */
.L_x_32:
[C---:B-1----:R-:W-:Y:S01]  /*2060*/  LEA R2, R16.reuse, UR6, 0x3 ;  /* 0x0000000610027c11 */ /* 0x042fe2000f8e18ff */
[----:B------:R-:W-:Y:S01]  /*2070*/  NOP ;  /* 0x0000000000007918 */ /* 0x000fe20000000000 */
[----:B--2---:R-:W-:Y:S02]  /*2080*/  SHF.L.U32 R3, R13, 0x1f, RZ ;  /* 0x0000001f0d037819 */ /* 0x004fe400000006ff */
[----:B------:R-:W-:Y:S02]  /*2090*/  LEA R4, R16, UR6, 0x4 ;  /* 0x0000000610047c11 */ /* 0x000fe4000f8e20ff */
[----:B------:R-:W1:Y:S02]  /*20a0*/  SYNCS.PHASECHK.TRANS64.TRYWAIT P0, [R2+URZ+0xd0], R3 ;  /* 0x0000d003020075a7 */ /* 0x000e6400080011ff */
[----:B-1----:R-:W-:Y:S05]  /*20b0*/  @!P0 BRA `(.L_x_39) ;  /* 0x0000007800a88947 */ /* 0x002fea0003800000 */
.L_x_156:
[----:B------:R-:W2:Y:S01]  /*20c0*/  LDS.128 R4, [R4+0x160] ;  /* 0x0001600004047984 */ /* 0x000ea20000000c00 */
[----:B------:R-:W-:Y:S01]  /*20d0*/  ISETP.GE.AND P0, PT, R40, 0x1, PT ;  /* 0x000000012800780c */ /* 0x000fe20003f06270 */
[----:B-1----:R-:W-:Y:S01]  /*20e0*/  VIADD R2, R2, 0xe0 ;  /* 0x000000e002027836 */ /* 0x002fe20000000000 */
[----:B------:R-:W-:Y:S01]  /*20f0*/  @!PT LDS RZ, [RZ] ;  /* 0x00000000fffff984 */ /* 0x000fe20000000800 */
[----:B------:R-:W-:Y:S01]  /*2100*/  @!PT LDS RZ, [RZ] ;  /* 0x00000000fffff984 */ /* 0x000fe20000000800 */
[----:B------:R-:W-:Y:S01]  /*2110*/  @!PT LDS RZ, [RZ] ;  /* 0x00000000fffff984 */ /* 0x000fe20000000800 */
[----:B------:R-:W-:Y:S01]  /*2120*/  @!PT LDS RZ, [RZ] ;  /* 0x00000000fffff984 */ /* 0x000fe20000000800 */
[----:B------:R1:W-:Y:S06]  /*2130*/  MEMBAR.ALL.CTA ;  /* 0x0000000000007992 */ /* 0x0003ec0000008000 */
[----:B-1----:R-:W1:Y:S01]  /*2140*/  FENCE.VIEW.ASYNC.S ;  /* 0x00000000000073c6 */ /* 0x002e620000000000 */
[----:B------:R-:W-:-:S04]  /*2150*/  PRMT R2, RZ, 0x654, R2 ;  /* 0x00000654ff027816 */ /* 0x000fc80000000002 */
[----:B-1----:R1:W-:Y:S01]  /*2160*/  SYNCS.ARRIVE.TRANS64.RED.A1T0 RZ, [R2+URZ], RZ ;  /* 0x000000ff02ff79a7 */ /* 0x0023e200081004ff */
[----:B--2---:R-:W-:-:S13]  /*2170*/  LOP3.LUT P2, RZ, R6, 0x1, RZ, 0xc0, !PT ;  /* 0x0000000106ff7812 */ /* 0x004fda000784c0ff */
[----:B------:R-:W-:Y:S01]  /*2180*/  @P2 SHF.R.U32.HI R3, RZ, 0x10, R5 ;  /* 0x00000010ff032819 */ /* 0x000fe20000011605 */
[----:B------:R-:W-:Y:S01]  /*2190*/  VOTEU.ANY UP0, P2 ;  /* 0x0000000000ff7886 */ /* 0x000fe20001000100 */
[----:B------:R-:W-:Y:S02]  /*21a0*/  @P2 MOV R10, R4 ;  /* 0x00000004000a2202 */ /* 0x000fe40000000f00 */
[----:B------:R-:W-:Y:S02]  /*21b0*/  @P2 R2UR.BROADCAST UR8, R3 ;  /* 0x00000000030822ca */ /* 0x000fe400008e0000 */
[----:B------:R-:W-:-:S11]  /*21c0*/  @P2 LOP3.LUT R9, R5, 0xffff, RZ, 0xc0, !PT ;  /* 0x0000ffff05092812 */ /* 0x000fd600078ec0ff */
[----:B------:R-:W-:Y:S01]  /*21d0*/  @UP0 UMOV UR36, UR8 ;  /* 0x0000000800240c82 */ /* 0x000fe20008000000 */
[----:B-1----:R-:W-:Y:S05]  /*21e0*/  @!P0 BRA `(.L_x_40) ;  /* 0x0000000000b88947 */ /* 0x002fea0003800000 */
[----:B------:R-:W3:Y:S01]  /*21f0*/  LDC.64 R4, c[0x0][0xb18] ;  /* 0x0002c600ff047b82 */ /* 0x000ee20000000a00 */
[----:B------:R-:W-:-:S07]  /*2200*/  ISETP.NE.AND P3, PT, R40, 0x1, PT ;  /* 0x000000012800780c */ /* 0x000fce0003f65270 */
[----:B------:R-:W1:Y:S08]  /*2210*/  LDC.64 R6, c[0x0][0xb10] ;  /* 0x0002c400ff067b82 */ /* 0x000e700000000a00 */
[----:B------:R-:W2:Y:S08]  /*2220*/  LDC R14, c[0x0][0xb20] ;  /* 0x0002c800ff0e7b82 */ /* 0x000eb00000000800 */
[----:B------:R-:W4:Y:S01]  /*2230*/  LDC R15, c[0x0][0xb0c] ;  /* 0x0002c300ff0f7b82 */ /* 0x000f220000000800 */
[----:B---3--:R-:W-:Y:S01]  /*2240*/  IMAD.HI.U32 R21, R0, R5, RZ ;  /* 0x0000000500157227 */ /* 0x008fe200078e00ff */
[----:B------:R-:W-:-:S03]  /*2250*/  ISETP.NE.AND P0, PT, R4, 0x1, PT ;  /* 0x000000010400780c */ /* 0x000fc60003f05270 */
[----:B------:R-:W-:-:S03]  /*2260*/  IMAD.HI.U32 R5, R9, R5, RZ ;  /* 0x0000000509057227 */ /* 0x000fc600078e00ff */
[----:B------:R-:W3:Y:S01]  /*2270*/  LDC.64 R2, c[0x0][0xb28] ;  /* 0x0002ca00ff027b82 */ /* 0x000ee20000000a00 */
[----:B-1----:R-:W-:-:S04]  /*2280*/  IMAD.HI.U32 R22, R8, R6, RZ ;  /* 0x0000000608167227 */ /* 0x002fc800078e00ff */
[----:B------:R-:W-:Y:S01]  /*2290*/  IMAD.HI.U32 R23, R10, R6, RZ ;  /* 0x000000060a177227 */ /* 0x000fe200078e00ff */
[----:B------:R-:W-:Y:S02]  /*22a0*/  SHF.R.U32.HI R22, RZ, R7, R22 ;  /* 0x00000007ff167219 */ /* 0x000fe40000011616 */
[-C--:B--2---:R-:W-:Y:S02]  /*22b0*/  SHF.R.U32.HI R21, RZ, R14.reuse, R21 ;  /* 0x0000000eff157219 */ /* 0x084fe40000011615 */
[----:B------:R-:W-:Y:S02]  /*22c0*/  SHF.R.U32.HI R5, RZ, R14, R5 ;  /* 0x0000000eff057219 */ /* 0x000fe40000011605 */
[----:B------:R-:W-:Y:S02]  /*22d0*/  SEL R21, R0, R21, !P0 ;  /* 0x0000001500157207 */ /* 0x000fe40004000000 */
[----:B------:R-:W-:Y:S02]  /*22e0*/  SHF.R.U32.HI R23, RZ, R7, R23 ;  /* 0x00000007ff177219 */ /* 0x000fe40000011617 */
[----:B----4-:R-:W-:-:S02]  /*22f0*/  ISETP.NE.AND P1, PT, R15, 0x1, PT ;  /* 0x000000010f00780c */ /* 0x010fc40003f25270 */
[----:B------:R-:W-:Y:S02]  /*2300*/  SEL R5, R9, R5, !P0 ;  /* 0x0000000509057207 */ /* 0x000fe40004000000 */
[----:B------:R-:W-:Y:S02]  /*2310*/  SEL R22, R8, R22, !P1 ;  /* 0x0000001608167207 */ /* 0x000fe40004800000 */
[----:B------:R-:W-:Y:S01]  /*2320*/  SEL R23, R10, R23, !P1 ;  /* 0x000000170a177207 */ /* 0x000fe20004800000 */
[----:B---3--:R-:W-:-:S04]  /*2330*/  IMAD.HI.U32 R20, R21, R2, RZ ;  /* 0x0000000215147227 */ /* 0x008fc800078e00ff */
        /* <DEDUP_REMOVED lines=10> */
[----:B------:R-:W-:-:S04]  /*23e0*/  @!P0 IMAD.HI.U32 R7, R23, R2, RZ ;  /* 0x0000000217078227 */ /* 0x000fc800078e00ff */
[----:B------:R-:W-:Y:S01]  /*23f0*/  IMAD.MOV R2, RZ, RZ, -R6 ;  /* 0x000000ffff027224 */ /* 0x000fe200078e0a06 */
[----:B------:R-:W-:Y:S02]  /*2400*/  @!P0 SHF.R.U32.HI R3, RZ, R3, R7 ;  /* 0x00000003ff038219 */ /* 0x000fe40000011607 */
[----:B------:R-:W-:Y:S01]  /*2410*/  IADD3 R7, PT, PT, -R5, RZ, RZ ;  /* 0x000000ff05077210 */ /* 0x000fe20007ffe1ff */
[----:B------:R-:W-:Y:S01]  /*2420*/  IMAD R2, R40, R2, R5 ;  /* 0x0000000228027224 */ /* 0x000fe200078e0205 */
        /* <DEDUP_REMOVED lines=10> */
.L_x_40:
[----:B------:R-:W1:Y:S02]  /*24d0*/  LDCU UR8, c[0x0][0xb30] ;  /* 0x00016600ff0877ac */ /* 0x000e640008000800 */
[----:B-1----:R-:W-:-:S09]  /*24e0*/  UISETP.NE.AND UP0, UPT, UR8, 0x1, UPT ;  /* 0x000000010800788c */ /* 0x002fd2000bf05270 */
[----:B------:R-:W-:Y:S05]  /*24f0*/  BRA.U UP0, `(.L_x_41) ;  /* 0x0000000100407547 */ /* 0x000fea000b800000 */
[----:B------:R-:W1:Y:S08]  /*2500*/  LDC.64 R4, c[0x0][0xb10] ;  /* 0x0002c400ff047b82 */ /* 0x000e700000000a00 */
[----:B------:R-:W2:Y:S08]  /*2510*/  LDC.64 R2, c[0x0][0xb18] ;  /* 0x0002c600ff027b82 */ /* 0x000eb00000000a00 */
[----:B------:R-:W4:Y:S08]  /*2520*/  LDC R6, c[0x0][0xb20] ;  /* 0x0002c800ff067b82 */ /* 0x000f300000000800 */
[----:B------:R-:W3:Y:S01]  /*2530*/  LDC R7, c[0x0][0xb0c] ;  /* 0x0002c300ff077b82 */ /* 0x000ee20000000800 */
[----:B-1----:R-:W-:-:S05]  /*2540*/  IMAD.HI.U32 R4, R10, R4, RZ ;  /* 0x000000040a047227 */ /* 0x002fca00078e00ff */
[----:B------:R-:W-:Y:S01]  /*2550*/  SHF.R.U32.HI R4, RZ, R5, R4 ;  /* 0x00000005ff047219 */ /* 0x000fe20000011604 */
[----:B--2---:R-:W-:Y:S01]  /*2560*/  IMAD.HI.U32 R3, R9, R3, RZ ;  /* 0x0000000309037227 */ /* 0x004fe200078e00ff */
[----:B------:R-:W-:-:S04]  /*2570*/  ISETP.NE.AND P0, PT, R2, 0x1, PT ;  /* 0x000000010200780c */ /* 0x000fc80003f05270 */
[----:B----4-:R-:W-:-:S04]  /*2580*/  SHF.R.U32.HI R3, RZ, R6, R3 ;  /* 0x00000006ff037219 */ /* 0x010fc80000011603 */
[----:B------:R-:W-:Y:S02]  /*2590*/  SEL R3, R9, R3, !P0 ;  /* 0x0000000309037207 */ /* 0x000fe40004000000 */
[----:B---3--:R-:W-:-:S04]  /*25a0*/  ISETP.NE.AND P1, PT, R7, 0x1, PT ;  /* 0x000000010700780c */ /* 0x008fc80003f25270 */
[----:B------:R-:W-:-:S05]  /*25b0*/  SEL R4, R10, R4, !P1 ;  /* 0x000000040a047207 */ /* 0x000fca0004800000 */
[----:B------:R-:W-:Y:S02]  /*25c0*/  IMAD.IADD R5, R3, 0x1, -R4 ;  /* 0x0000000103057824 */ /* 0x000fe400078e0a04 */
[----:B------:R-:W-:Y:S02]  /*25d0*/  IMAD.IADD R3, R4, 0x1, -R3 ;  /* 0x0000000104037824 */ /* 0x000fe400078e0a03 */
[----:B------:R-:W-:Y:S02]  /*25e0*/  IMAD R10, R5, R7, R10 ;  /* 0x00000007050a7224 */ /* 0x000fe400078e020a */
[----:B------:R-:W-:-:S07]  /*25f0*/  IMAD R9, R3, R2, R9 ;  /* 0x0000000203097224 */ /* 0x000fce00078e0209 */
.L_x_41:
[----:B------:R-:W-:Y:S01]  /*2600*/  VIADD R16, R16, 0x1 ;  /* 0x0000000110107836 */ /* 0x000fe20000000000 */
[----:B------:R-:W-:Y:S01]  /*2610*/  PLOP3.LUT P1, PT, PT, PT, PT, 0x80, 0x8 ;  /* 0x000000000008781c */ /* 0x000fe20003f2f070 */
[----:B------:R-:W-:Y:S02]  /*2620*/  IMAD.IADD R14, R10, 0x1, R91 ;  /* 0x000000010a0e7824 */ /* 0x000fe400078e025b */
[----:B------:R-:W-:Y:S01]  /*2630*/  IMAD.IADD R15, R9, 0x1, R90 ;  /* 0x00000001090f7824 */ /* 0x000fe200078e025a */
[----:B------:R-:W-:-:S04]  /*2640*/  ISETP.NE.AND P0, PT, R16, 0x2, PT ;  /* 0x000000021000780c */ /* 0x000fc80003f05270 */
[----:B------:R-:W-:Y:S02]  /*2650*/  SEL R2, RZ, 0x1, P0 ;  /* 0x00000001ff027807 */ /* 0x000fe40000000000 */
[----:B------:R-:W-:Y:S02]  /*2660*/  SEL R16, R16, RZ, P0 ;  /* 0x000000ff10107207 */ /* 0x000fe40000000000 */
[----:B------:R-:W-:Y:S01]  /*2670*/  LOP3.LUT R13, R13, R2, RZ, 0x3c, !PT ;  /* 0x000000020d0d7212 */ /* 0x000fe200078e3cff */
[----:B------:R-:W-:Y:S06]  /*2680*/  @P2 BRA `(.L_x_42) ;  /* 0xfffffff000582947 */ /* 0x000fec000383ffff */
[----:B------:R-:W-:Y:S01]  /*2690*/  UIADD3 UR6, UPT, UPT, UR6, 0x40, URZ ;  /* 0x0000004006067890 */ /* 0x000fe2000fffe0ff */
[----:B------:R-:W-:-:S03]  /*26a0*/  SHF.L.U32 R2, R17, 0x1f, RZ ;  /* 0x0000001f11027819 */ /* 0x000fc600000006ff */
[----:B------:R-:W-:-:S09]  /*26b0*/  ULEA UR4, UR23, UR6, 0x3 ;  /* 0x0000000617047291 */ /* 0x000fd2000f8e18ff */
[----:B------:R-:W1:Y:S02]  /*26c0*/  SYNCS.PHASECHK.TRANS64.TRYWAIT P0, [UR4], R2 ;  /* 0x00000002ff0075a7 */ /* 0x000e640008001104 */
[----:B-1----:R-:W-:Y:S05]  /*26d0*/  @!P0 BRA `(.L_x_43) ;  /* 0x0000007400348947 */ /* 0x002fea0003800000 */
.L_x_158:
[----:B------:R-:W-:-:S04]  /*26e0*/  UIADD3 UR5, UPT, UPT, UR23, 0x1, URZ ;  /* 0x0000000117057890 */ /* 0x000fc8000fffe0ff */
[----:B------:R-:W-:-:S04]  /*26f0*/  UISETP.NE.AND UP0, UPT, UR5, 0x8, UPT ;  /* 0x000000080500788c */ /* 0x000fc8000bf05270 */
[----:B------:R-:W-:Y:S02]  /*2700*/  USEL UR7, URZ, 0x1, UP0 ;  /* 0x00000001ff077887 */ /* 0x000fe40008000000 */
[----:B------:R-:W-:-:S04]  /*2710*/  USEL UR5, UR5, URZ, UP0 ;  /* 0x000000ff05057287 */ /* 0x000fc80008000000 */
[----:B------:R-:W-:Y:S01]  /*2720*/  ULEA UR4, UR5, UR6, 0x3 ;  /* 0x0000000605047291 */ /* 0x000fe2000f8e18ff */
[----:B-1----:R-:W-:-:S04]  /*2730*/  LOP3.LUT R2, R17, UR7, RZ, 0x3c, !PT ;  /* 0x0000000711027c12 */ /* 0x002fc8000f8e3cff */
[----:B------:R-:W-:-:S04]  /*2740*/  SHF.L.U32 R3, R2, 0x1f, RZ ;  /* 0x0000001f02037819 */ /* 0x000fc800000006ff */
[----:B------:R-:W1:Y:S02]  /*2750*/  SYNCS.PHASECHK.TRANS64.TRYWAIT P0, [UR4], R3 ;  /* 0x00000003ff0075a7 */ /* 0x000e640008001104 */
[----:B-1----:R-:W-:Y:S05]  /*2760*/  @!P0 BRA `(.L_x_44) ;  /* 0x0000007400288947 */ /* 0x002fea0003800000 */
.L_x_160:
[----:B------:R-:W-:-:S04]  /*2770*/  UIADD3 UR5, UPT, UPT, UR5, 0x1, URZ ;  /* 0x0000000105057890 */ /* 0x000fc8000fffe0ff */
[----:B------:R-:W-:-:S04]  /*2780*/  UISETP.NE.AND UP0, UPT, UR5, 0x8, UPT ;  /* 0x000000080500788c */ /* 0x000fc8000bf05270 */
[----:B------:R-:W-:Y:S02]  /*2790*/  USEL UR7, URZ, 0x1, UP0 ;  /* 0x00000001ff077887 */ /* 0x000fe40008000000 */
[----:B------:R-:W-:-:S04]  /*27a0*/  USEL UR5, UR5, URZ, UP0 ;  /* 0x000000ff05057287 */ /* 0x000fc80008000000 */
[----:B------:R-:W-:Y:S01]  /*27b0*/  ULEA UR4, UR5, UR6, 0x3 ;  /* 0x0000000605047291 */ /* 0x000fe2000f8e18ff */
[----:B------:R-:W-:-:S04]  /*27c0*/  LOP3.LUT R2, R2, UR7, RZ, 0x3c, !PT ;  /* 0x0000000702027c12 */ /* 0x000fc8000f8e3cff */
[----:B-1----:R-:W-:-:S04]  /*27d0*/  SHF.L.U32 R3, R2, 0x1f, RZ ;  /* 0x0000001f02037819 */ /* 0x002fc800000006ff */
[----:B------:R-:W1:Y:S02]  /*27e0*/  SYNCS.PHASECHK.TRANS64.TRYWAIT P0, [UR4], R3 ;  /* 0x00000003ff0075a7 */ /* 0x000e640008001104 */
[----:B-1----:R-:W-:Y:S05]  /*27f0*/  @!P0 BRA `(.L_x_45) ;  /* 0x00000074001c8947 */ /* 0x002fea0003800000 */
.L_x_162:
        /* <DEDUP_REMOVED lines=9> */
.L_x_164:
        /* <DEDUP_REMOVED lines=9> */
.L_x_166:
        /* <DEDUP_REMOVED lines=9> */
.L_x_168:
        /* <DEDUP_REMOVED lines=9> */
.L_x_170:
[----:B------:R-:W-:-:S04]  /*2a40*/  UIADD3 UR5, UPT, UPT, UR5, 0x1, URZ ;  /* 0x0000000105057890 */ /* 0x000fc8000fffe0ff */
[----:B------:R-:W-:-:S04]  /*2a50*/  UISETP.NE.AND UP0, UPT, UR5, 0x8, UPT ;  /* 0x000000080500788c */ /* 0x000fc8000bf05270 */
[----:B------:R-:W-:Y:S02]  /*2a60*/  USEL UR4, URZ, 0x1, UP0 ;  /* 0x00000001ff047887 */ /* 0x000fe40008000000 */
[----:B------:R-:W-:-:S04]  /*2a70*/  USEL UR5, UR5, URZ, UP0 ;  /* 0x000000ff05057287 */ /* 0x000fc80008000000 */
[----:B------:R-:W-:Y:S01]  /*2a80*/  ULEA UR5, UR5, UR6, 0x3 ;  /* 0x0000000605057291 */ /* 0x000fe2000f8e18ff */
[----:B------:R-:W-:-:S04]  /*2a90*/  LOP3.LUT R2, R2, UR4, RZ, 0x3c, !PT ;  /* 0x0000000402027c12 */ /* 0x000fc8000f8e3cff */
[----:B------:R-:W-:Y:S01]  /*2aa0*/  SHF.L.U32 R2, R2, 0x1f, RZ ;  /* 0x0000001f02027819 */ /* 0x000fe200000006ff */
[----:B-1-3--:R-:W-:-:S07]  /*2ab0*/  IMAD.U32 R0, RZ, RZ, UR5 ;  /* 0x00000005ff007e24 */ /* 0x00afce000f8e00ff */
.L_x_50:
[----:B-1----:R1:W2:Y:S02]  /*2ac0*/  SYNCS.PHASECHK.TRANS64.TRYWAIT P0, [R0+URZ], R2 ;  /* 0x00000002000075a7 */ /* 0x0022a400080011ff */
[----:B--2---:R-:W-:Y:S05]  /*2ad0*/  @!P0 NANOSLEEP.SYNCS 0x989680 ;  /* 0x009896800000895d */ /* 0x004fea0003900000 */
[----:B------:R-:W2:Y:S02]  /*2ae0*/  @!P0 SYNCS.PHASECHK.TRANS64 P0, [R0+URZ], R2 ;  /* 0x00000002000085a7 */ /* 0x000ea400080010ff */
[----:B--2---:R-:W-:Y:S05]  /*2af0*/  @P0 EXIT ;  /* 0x000000000000094d */ /* 0x004fea0003800000 */
[----:B------:R-:W-:Y:S05]  /*2b00*/  BRA `(.L_x_50) ;  /* 0xfffffffc00ec7947 */ /* 0x000fea000383ffff */
.L_x_22:
[----:B------:R-:W-:-:S04]  /*2b10*/  UISETP.NE.AND UP1, UPT, UR37, URZ, UPT ;  /* 0x000000ff2500728c */ /* 0x000fc8000bf25270 */
[----:B------:R-:W-:-:S09]  /*2b20*/  UISETP.NE.OR UP1, UPT, UR10, 0x1, UP1 ;  /* 0x000000010a00788c */ /* 0x000fd20008f25670 */
[----:B------:R-:W-:Y:S05]  /*2b30*/  BRA.U UP1, `(.L_x_51) ;  /* 0x00000005014c7547 */ /* 0x000fea000b800000 */
[----:B------:R-:W-:Y:S01]  /*2b40*/  HFMA2 R11, -RZ, RZ, 0, 0 ;  /* 0x00000000ff0b7431 */ /* 0x000fe200000001ff */
[----:B------:R-:W-:Y:S01]  /*2b50*/  ISETP.GE.U32.AND P2, PT, R10, 0x2, PT ;  /* 0x000000020a00780c */ /* 0x000fe20003f46070 */
[----:B------:R-:W-:Y:S01]  /*2b60*/  IMAD.MOV.U32 R12, RZ, RZ, 0x1 ;  /* 0x00000001ff0c7424 */ /* 0x000fe200078e00ff */
[----:B------:R-:W-:Y:S01]  /*2b70*/  CS2R R8, SRZ ;  /* 0x0000000000087805 */ /* 0x000fe2000001ff00 */
[----:B------:R-:W-:Y:S01]  /*2b80*/  IMAD.MOV.U32 R3, RZ, RZ, RZ ;  /* 0x000000ffff037224 */ /* 0x000fe200078e00ff */
[----:B------:R-:W-:Y:S01]  /*2b90*/  UMOV UR4, 0x400 ;  /* 0x0000040000047882 */ /* 0x000fe20000000000 */
[----:B------:R-:W-:Y:S01]  /*2ba0*/  UMOV UR6, URZ ;  /* 0x000000ff00067c82 */ /* 0x000fe20008000000 */
[----:B------:R-:W-:-:S12]  /*2bb0*/  ULEA UR37, UR37, UR4, 0x18 ;  /* 0x0000000425257291 */ /* 0x000fd8000f8ec0ff */
.L_x_55:
[----:B------:R-:W-:Y:S02]  /*2bc0*/  LEA R0, R3, UR37, 0x3 ;  /* 0x0000002503007c11 */ /* 0x000fe4000f8e18ff */
[----:B------:R-:W-:-:S03]  /*2bd0*/  SHF.L.U32 R4, R8, 0x1f, RZ ;  /* 0x0000001f08047819 */ /* 0x000fc600000006ff */
[----:B------:R-:W-:Y:S01]  /*2be0*/  VIADD R5, R0, 0x140 ;  /* 0x0000014000057836 */ /* 0x000fe20000000000 */
[----:B------:R-:W1:Y:S02]  /*2bf0*/  SYNCS.PHASECHK.TRANS64.TRYWAIT P0, [R0+URZ+0x130], R4 ;  /* 0x00013004000075a7 */ /* 0x000e6400080011ff */
[----:B-1----:R-:W-:Y:S05]  /*2c00*/  @!P0 BRA `(.L_x_52) ;  /* 0x0000007000908947 */ /* 0x002fea0003800000 */
.L_x_171:
[----:B------:R-:W-:Y:S01]  /*2c10*/  ULEA UR5, UR6, UR37, 0x3 ;  /* 0x0000002506057291 */ /* 0x000fe2000f8e18ff */
[----:B-1----:R-:W-:Y:S01]  /*2c20*/  PRMT R0, RZ, 0x654, R5 ;  /* 0x00000654ff007816 */ /* 0x002fe20000000005 */
[----:B------:R-:W-:Y:S01]  /*2c30*/  @!P2 IMAD.MOV.U32 R4, RZ, RZ, 0x10 ;  /* 0x00000010ff04a424 */ /* 0x000fe200078e00ff */
[----:B------:R-:W-:Y:S01]  /*2c40*/  SHF.L.U32 R5, R12, 0x1f, RZ ;  /* 0x0000001f0c057819 */ /* 0x000fe200000006ff */
[----:B------:R-:W-:Y:S01]  /*2c50*/  UIADD3 UR4, UPT, UPT, UR5, 0xd0, URZ ;  /* 0x000000d005047890 */ /* 0x000fe2000fffe0ff */
[----:B------:R1:W-:Y:S05]  /*2c60*/  SYNCS.ARRIVE.TRANS64.RED.A1T0 RZ, [R0+URZ], RZ ;  /* 0x000000ff00ff79a7 */ /* 0x0003ea00081004ff */
[----:B------:R-:W-:Y:S01]  /*2c70*/  IMAD.U32 R6, RZ, RZ, UR4 ;  /* 0x00000004ff067e24 */ /* 0x000fe2000f8e00ff */
[----:B------:R-:W2:Y:S04]  /*2c80*/  SYNCS.PHASECHK.TRANS64.TRYWAIT P0, [UR5+0xe0], R5 ;  /* 0x0000e005ff0075a7 */ /* 0x000ea80008001105 */
[----:B------:R-:W-:Y:S01]  /*2c90*/  PRMT R6, R10, 0x654, R6 ;  /* 0x000006540a067816 */ /* 0x000fe20000000006 */
[----:B-12---:R-:W-:Y:S06]  /*2ca0*/  @!P0 BRA `(.L_x_53) ;  /* 0x00000070007c8947 */ /* 0x006fec0003800000 */
.L_x_173:
[----:B------:R-:W-:Y:S01]  /*2cb0*/  ULEA UR4, UR6, UR37, 0x4 ;  /* 0x0000002506047291 */ /* 0x000fe2000f8e20ff */
[----:B------:R-:W-:Y:S01]  /*2cc0*/  SEL R2, R6, R2, !P2 ;  /* 0x0000000206027207 */ /* 0x000fe20005000000 */
[----:B------:R-:W-:Y:S01]  /*2cd0*/  UIADD3 UR5, UPT, UPT, UR5, 0xd0, URZ ;  /* 0x000000d005057890 */ /* 0x000fe2000fffe0ff */
[----:B-1----:R-:W-:Y:S01]  /*2ce0*/  LEA R0, R11, UR37, 0x3 ;  /* 0x000000250b007c11 */ /* 0x002fe2000f8e18ff */
[----:B------:R-:W-:Y:S01]  /*2cf0*/  UIADD3 UR4, UPT, UPT, UR4, 0x160, URZ ;  /* 0x0000016004047890 */ /* 0x000fe2000fffe0ff */
[----:B------:R1:W-:Y:S01]  /*2d00*/  @!P2 SYNCS.ARRIVE.TRANS64.RED RZ, [R2+URZ], R4 ;  /* 0x0000000402ffa9a7 */ /* 0x0003e200080004ff */
[----:B------:R-:W-:Y:S01]  /*2d10*/  UIADD3 UR6, UPT, UPT, UR6, 0x1, URZ ;  /* 0x0000000106067890 */ /* 0x000fe2000fffe0ff */
[----:B------:R-:W-:-:S03]  /*2d20*/  VIADD R3, R3, 0x1 ;  /* 0x0000000103037836 */ /* 0x000fc60000000000 */
[----:B------:R-:W-:Y:S02]  /*2d30*/  UISETP.NE.AND UP0, UPT, UR6, 0x2, UPT ;  /* 0x000000020600788c */ /* 0x000fe4000bf05270 */
[----:B------:R-:W-:Y:S01]  /*2d40*/  ISETP.NE.AND P0, PT, R3, 0x2, PT ;  /* 0x000000020300780c */ /* 0x000fe20003f05270 */
[----:B------:R-:W-:Y:S06]  /*2d50*/  UGETNEXTWORKID.BROADCAST [UR4], [UR5] ;  /* 0x00000000040073ca */ /* 0x000fec0008000100 */
[----:B------:R-:W-:Y:S02]  /*2d60*/  USEL UR4, URZ, 0x1, UP0 ;  /* 0x00000001ff047887 */ /* 0x000fe40008000000 */
[----:B------:R-:W-:-:S04]  /*2d70*/  USEL UR6, UR6, URZ, UP0 ;  /* 0x000000ff06067287 */ /* 0x000fc80008000000 */
[----:B------:R-:W-:Y:S02]  /*2d80*/  LOP3.LUT R12, R12, UR4, RZ, 0x3c, !PT ;  /* 0x000000040c0c7c12 */ /* 0x000fe4000f8e3cff */
[----:B-1----:R-:W-:-:S04]  /*2d90*/  SHF.L.U32 R4, R9, 0x1f, RZ ;  /* 0x0000001f09047819 */ /* 0x002fc800000006ff */
[----:B------:R-:W1:Y:S02]  /*2da0*/  SYNCS.PHASECHK.TRANS64.TRYWAIT P1, [R0+URZ+0xd0], R4 ;  /* 0x0000d004000075a7 */ /* 0x000e6400080211ff */
[----:B-1----:R-:W-:Y:S05]  /*2db0*/  @!P1 BRA `(.L_x_54) ;  /* 0x0000007000509947 */ /* 0x002fea0003800000 */
.L_x_174:
[----:B-1----:R-:W-:Y:S01]  /*2dc0*/  LEA R4, R11, UR37, 0x4 ;  /* 0x000000250b047c11 */ /* 0x002fe2000f8e20ff */
[----:B------:R-:W-:Y:S01]  /*2dd0*/  VIADD R0, R0, 0xe0 ;  /* 0x000000e000007836 */ /* 0x000fe20000000000 */
[----:B------:R-:W-:Y:S01]  /*2de0*/  SEL R3, R3, RZ, P0 ;  /* 0x000000ff03037207 */ /* 0x000fe20000000000 */
[----:B------:R-:W-:-:S03]  /*2df0*/  VIADD R11, R11, 0x1 ;  /* 0x000000010b0b7836 */ /* 0x000fc60000000000 */
[----:B------:R-:W1:Y:S01]  /*2e00*/  LDS.128 R4, [R4+0x160] ;  /* 0x0001600004047984 */ /* 0x000e620000000c00 */
[----:B------:R-:W-:Y:S02]  /*2e10*/  PRMT R0, RZ, 0x654, R0 ;  /* 0x00000654ff007816 */ /* 0x000fe40000000000 */
[C---:B------:R-:W-:Y:S01]  /*2e20*/  ISETP.NE.AND P1, PT, R11.reuse, 0x2, PT ;  /* 0x000000020b00780c */ /* 0x040fe20003f25270 */
[----:B------:R-:W-:Y:S01]  /*2e30*/  @!PT LDS RZ, [RZ] ;  /* 0x00000000fffff984 */ /* 0x000fe20000000800 */
[----:B------:R-:W-:Y:S01]  /*2e40*/  @!PT LDS RZ, [RZ] ;  /* 0x00000000fffff984 */ /* 0x000fe20000000800 */
[----:B------:R-:W-:Y:S01]  /*2e50*/  @!PT LDS RZ, [RZ] ;  /* 0x00000000fffff984 */ /* 0x000fe20000000800 */
[----:B------:R-:W-:Y:S01]  /*2e60*/  @!PT LDS RZ, [RZ] ;  /* 0x00000000fffff984 */ /* 0x000fe20000000800 */
[----:B------:R2:W-:Y:S06]  /*2e70*/  MEMBAR.ALL.CTA ;  /* 0x0000000000007992 */ /* 0x0005ec0000008000 */
[----:B--2---:R-:W2:Y:S01]  /*2e80*/  FENCE.VIEW.ASYNC.S ;  /* 0x00000000000073c6 */ /* 0x004ea20000000000 */
[----:B------:R-:W-:Y:S01]  /*2e90*/  SEL R11, R11, RZ, P1 ;  /* 0x000000ff0b0b7207 */ /* 0x000fe20000800000 */
[----:B--2---:R2:W-:Y:S01]  /*2ea0*/  SYNCS.ARRIVE.TRANS64.RED.A1T0 RZ, [R0+URZ], RZ ;  /* 0x000000ff00ff79a7 */ /* 0x0045e200081004ff */
[----:B-1----:R-:W-:-:S02]  /*2eb0*/  LOP3.LUT P3, RZ, R6, 0x1, RZ, 0xc0, !PT ;  /* 0x0000000106ff7812 */ /* 0x002fc4000786c0ff */
[----:B------:R-:W-:-:S04]  /*2ec0*/  SEL R4, RZ, 0x1, P1 ;  /* 0x00000001ff047807 */ /* 0x000fc80000800000 */
[----:B------:R-:W-:Y:S02]  /*2ed0*/  LOP3.LUT R9, R9, R4, RZ, 0x3c, !PT ;  /* 0x0000000409097212 */ /* 0x000fe400078e3cff */
[----:B--2---:R-:W-:-:S04]  /*2ee0*/  SEL R0, RZ, 0x1, P0 ;  /* 0x00000001ff007807 */ /* 0x004fc80000000000 */
[----:B------:R-:W-:Y:S01]  /*2ef0*/  LOP3.LUT R8, R8, R0, RZ, 0x3c, !PT ;  /* 0x0000000008087212 */ /* 0x000fe200078e3cff */
[----:B------:R-:W-:Y:S06]  /*2f00*/  @P3 BRA `(.L_x_55) ;  /* 0xfffffffc002c3947 */ /* 0x000fec000383ffff */
[----:B------:R-:W-:Y:S01]  /*2f10*/  ULEA UR5, UR6, UR37, 0x3 ;  /* 0x0000002506057291 */ /* 0x000fe2000f8e18ff */
[----:B------:R-:W-:-:S08]  /*2f20*/  SHF.L.U32 R2, R12, 0x1f, RZ ;  /* 0x0000001f0c027819 */ /* 0x000fd000000006ff */
[----:B------:R-:W1:Y:S02]  /*2f30*/  SYNCS.PHASECHK.TRANS64 P0, [UR5+0xe0], R2 ;  /* 0x0000e002ff0075a7 */ /* 0x000e640008001005 */
[----:B-1----:R-:W-:Y:S05]  /*2f40*/  @P0 BRA `(.L_x_56) ;  /* 0x0000000000080947 */ /* 0x002fea0003800000 */
[----:B------:R-:W1:Y:S02]  /*2f50*/  SYNCS.PHASECHK.TRANS64.TRYWAIT P0, [UR5+0xe0], R2 ;  /* 0x0000e002ff0075a7 */ /* 0x000e640008001105 */
[----:B-1----:R-:W-:Y:S05]  /*2f60*/  @!P0 BRA `(.L_x_57) ;  /* 0x0000006c00f88947 */ /* 0x002fea0003800000 */
.L_x_56:
[----:B------:R-:W-:-:S04]  /*2f70*/  UIADD3 UR4, UPT, UPT, UR6, 0x1, URZ ;  /* 0x0000000106047890 */ /* 0x000fc8000fffe0ff */
[----:B------:R-:W-:-:S04]  /*2f80*/  UISETP.NE.AND UP0, UPT, UR4, 0x2, UPT ;  /* 0x000000020400788c */ /* 0x000fc8000bf05270 */
[----:B------:R-:W-:Y:S02]  /*2f90*/  USEL UR7, URZ, 0x1, UP0 ;  /* 0x00000001ff077887 */ /* 0x000fe40008000000 */
[----:B------:R-:W-:-:S04]  /*2fa0*/  USEL UR4, UR4, URZ, UP0 ;  /* 0x000000ff04047287 */ /* 0x000fc80008000000 */
[----:B------:R-:W-:Y:S01]  /*2fb0*/  ULEA UR4, UR4, UR37, 0x3 ;  /* 0x0000002504047291 */ /* 0x000fe2000f8e18ff */
[----:B-1----:R-:W-:-:S04]  /*2fc0*/  LOP3.LUT R2, R12, UR7, RZ, 0x3c, !PT ;  /* 0x000000070c027c12 */ /* 0x002fc8000f8e3cff */
[----:B------:R-:W-:-:S04]  /*2fd0*/  SHF.L.U32 R0, R2, 0x1f, RZ ;  /* 0x0000001f02007819 */ /* 0x000fc800000006ff */
[----:B------:R-:W1:Y:S02]  /*2fe0*/  SYNCS.PHASECHK.TRANS64 P0, [UR4+0xe0], R0 ;  /* 0x0000e000ff0075a7 */ /* 0x000e640008001004 */
[----:B-1----:R-:W-:Y:S05]  /*2ff0*/  @P0 EXIT ;  /* 0x000000000000094d */ /* 0x002fea0003800000 */
[----:B------:R-:W-:Y:S02]  /*3000*/  SHF.L.U32 R2, R2, 0x1f, RZ ;  /* 0x0000001f02027819 */ /* 0x000fe400000006ff */
[----:B------:R-:W-:-:S07]  /*3010*/  MOV R0, UR4 ;  /* 0x0000000400007c02 */ /* 0x000fce0008000f00 */
.L_x_58:
[----:B-1----:R1:W2:Y:S02]  /*3020*/  SYNCS.PHASECHK.TRANS64.TRYWAIT P0, [R0+URZ+0xe0], R2 ;  /* 0x0000e002000075a7 */ /* 0x0022a400080011ff */
[----:B--2---:R-:W-:Y:S05]  /*3030*/  @!P0 NANOSLEEP.SYNCS 0x989680 ;  /* 0x009896800000895d */ /* 0x004fea0003900000 */
[----:B------:R-:W2:Y:S02]  /*3040*/  @!P0 SYNCS.PHASECHK.TRANS64 P0, [R0+URZ+0xe0], R2 ;  /* 0x0000e002000085a7 */ /* 0x000ea400080010ff */
[----:B--2---:R-:W-:Y:S05]  /*3050*/  @P0 EXIT ;  /* 0x000000000000094d */ /* 0x004fea0003800000 */
[----:B------:R-:W-:Y:S05]  /*3060*/  BRA `(.L_x_58) ;  /* 0xfffffffc00ec7947 */ /* 0x000fea000383ffff */
.L_x_51:
[----:B------:R-:W-:Y:S05]  /*3070*/  BRA.U UP4, `(.L_x_59) ;  /* 0x0000001104d87547 */ /* 0x000fea000b800000 */
[----:B------:R-:W-:Y:S01]  /*3080*/  UMOV UR6, 0x40 ;  /* 0x0000004000067882 */ /* 0x000fe20000000000 */
[----:B------:R-:W-:Y:S01]  /*3090*/  NOP ;  /* 0x0000000000007918 */ /* 0x000fe20000000000 */
[----:B------:R-:W-:Y:S01]  /*30a0*/  ULEA UR6, UR37, UR6, 0x18 ;  /* 0x0000000625067291 */ /* 0x000fe2000f8ec0ff */
[----:B------:R-:W-:Y:S02]  /*30b0*/  UMOV UR7, 0x400 ;  /* 0x0000040000077882 */ /* 0x000fe40000000000 */
[----:B------:R-:W-:-:S06]  /*30c0*/  ULEA UR37, UR37, UR7, 0x18 ;  /* 0x0000000725257291 */ /* 0x000fcc000f8ec0ff */
[----:B------:R-:W1:Y:S02]  /*30d0*/  LDS.U8 R2, [UR6+0x1c] ;  /* 0x00001c06ff027984 */ /* 0x000e640008000000 */
[----:B-1----:R-:W-:-:S13]  /*30e0*/  ISETP.NE.AND P0, PT, R2, RZ, PT ;  /* 0x000000ff0200720c */ /* 0x002fda0003f05270 */
[----:B------:R-:W-:Y:S05]  /*30f0*/  @P0 BRA `(.L_x_60) ;  /* 0x0000000400080947 */ /* 0x000fea0003800000 */
[----:B------:R-:W-:Y:S02]  /*3100*/  UISETP.NE.U32.AND UP0, UPT, UR5, 0x1, UPT ;  /* 0x000000010500788c */ /* 0x000fe4000bf05070 */
[----:B------:R-:W-:-:S07]  /*3110*/  UIADD3 UR8, UPT, UPT, UR6, 0x8, URZ ;  /* 0x0000000806087890 */ /* 0x000fce000fffe0ff */
[----:B------:R-:W-:Y:S05]  /*3120*/  BRA.U !UP0, `(.L_x_61) ;  /* 0x00000001089c7547 */ /* 0x000fea000b800000 */
[----:B------:R-:W-:Y:S01]  /*3130*/  ELECT P0, URZ, PT ;  /* 0x0000000000ff782f */ /* 0x000fe20003800000 */
[----:B------:R-:W-:-:S12]  /*3140*/  BSSY B0, `(.L_x_61) ;  /* 0x0000025000007945 */ /* 0x000fd80003800000 */
[----:B------:R-:W-:Y:S05]  /*3150*/  @!P0 BRA `(.L_x_62) ;  /* 0x00000000008c8947 */ /* 0x000fea0003800000 */
[----:B------:R-:W-:-:S05]  /*3160*/  UMOV UR7, 0x10 ;  /* 0x0000001000077882 */ /* 0x000fca0000000000 */
[----:B------:R-:W-:Y:S04]  /*3170*/  DEPBAR.LE SB1, 0x36 ;  /* 0x00009d800000791a */ /* 0x000fe80000000000 */
[----:B------:R-:W1:Y:S02]  /*3180*/  UTCATOMSWS.2CTA.FIND_AND_SET.ALIGN UP1, UR7, UR7 ;  /* 0x00000007000775e3 */ /* 0x000e640008220800 */
[----:B-1----:R-:W-:Y:S01]  /*3190*/  MOV R10, UR7 ;  /* 0x00000007000a7c02 */ /* 0x002fe20008000f00 */
[----:B------:R-:W-:Y:S06]  /*31a0*/  BRA.U UP1, `(.L_x_63) ;  /* 0x0000000101187547 */ /* 0x000fec000b800000 */
.L_x_64:
[----:B------:R-:W-:Y:S05]  /*31b0*/  NANOSLEEP 0x64 ;  /* 0x000000640000795d */ /* 0x000fea0003800000 */
[----:B------:R-:W-:-:S05]  /*31c0*/  UMOV UR7, 0x10 ;  /* 0x0000001000077882 */ /* 0x000fca0000000000 */
[----:B------:R-:W-:Y:S04]  /*31d0*/  DEPBAR.LE SB1, 0x36 ;  /* 0x00009d800000791a */ /* 0x000fe80000000000 */
[----:B------:R-:W1:Y:S02]  /*31e0*/  UTCATOMSWS.2CTA.FIND_AND_SET.ALIGN UP1, UR7, UR7 ;  /* 0x00000007000775e3 */ /* 0x000e640008220800 */
[----:B-1----:R-:W-:Y:S01]  /*31f0*/  MOV R10, UR7 ;  /* 0x00000007000a7c02 */ /* 0x002fe20008000f00 */
[----:B------:R-:W-:Y:S05]  /*3200*/  BRA.U !UP1, `(.L_x_64) ;  /* 0xfffffffd09e87547 */ /* 0x000fea000b83ffff */
.L_x_63:
[----:B------:R-:W1:Y:S01]  /*3210*/  LDS R5, [UR6+0x10] ;  /* 0x00001006ff057984 */ /* 0x000e620008000800 */
[----:B------:R-:W-:Y:S01]  /*3220*/  IMAD.U32 R3, RZ, RZ, UR37 ;  /* 0x00000025ff037e24 */ /* 0x000fe2000f8e00ff */
[----:B------:R-:W-:-:S03]  /*3230*/  MOV R2, UR4 ;  /* 0x0000000400027c02 */ /* 0x000fc60008000f00 */
[----:B------:R-:W-:Y:S01]  /*3240*/  VIADD R3, R3, 0x180 ;  /* 0x0000018003037836 */ /* 0x000fe20000000000 */
[----:B-1----:R-:W-:-:S04]  /*3250*/  SHF.L.U32 R5, R5, 0x1f, RZ ;  /* 0x0000001f05057819 */ /* 0x002fc800000006ff */
[----:B------:R-:W1:Y:S02]  /*3260*/  SYNCS.PHASECHK.TRANS64.TRYWAIT P0, [UR6+0x8], R5 ;  /* 0x00000805ff0075a7 */ /* 0x000e640008001106 */
[----:B-1----:R-:W-:Y:S05]  /*3270*/  @P0 BRA `(.L_x_65) ;  /* 0x0000000000080947 */ /* 0x002fea0003800000 */
[----:B------:R-:W1:Y:S02]  /*3280*/  SYNCS.PHASECHK.TRANS64.TRYWAIT P0, [UR6+0x8], R5 ;  /* 0x00000805ff0075a7 */ /* 0x000e640008001106 */
[----:B-1----:R-:W-:Y:S05]  /*3290*/  @!P0 BRA `(.L_x_66) ;  /* 0x0000006c00448947 */ /* 0x002fea0003800000 */
.L_x_65:
[----:B-1----:R-:W-:Y:S01]  /*32a0*/  HFMA2 R4, -RZ, RZ, 0, 5.9604644775390625e-08 ;  /* 0x00000001ff047431 */ /* 0x002fe200000001ff */
[----:B------:R-:W-:Y:S01]  /*32b0*/  UPRMT UR7, UR4, 0x654, UR8 ;  /* 0x0000065404077896 */ /* 0x000fe20008000008 */
[----:B------:R-:W-:Y:S01]  /*32c0*/  IMAD.MOV.U32 R7, RZ, RZ, 0xffff ;  /* 0x0000ffffff077424 */ /* 0x000fe200078e00ff */
[----:B------:R-:W-:Y:S01]  /*32d0*/  PRMT R2, R2, 0x654, R3 ;  /* 0x0000065402027816 */ /* 0x000fe20000000003 */
[----:B------:R-:W-:Y:S02]  /*32e0*/  IMAD.MOV.U32 R5, RZ, RZ, 0x4 ;  /* 0x00000004ff057424 */ /* 0x000fe400078e00ff */
[----:B------:R-:W-:Y:S01]  /*32f0*/  IMAD.SHL.U32 R9, R10, 0x20, RZ ;  /* 0x000000200a097824 */ /* 0x000fe200078e00ff */
[----:B------:R-:W-:Y:S02]  /*3300*/  MOV R3, UR7 ;  /* 0x0000000700037c02 */ /* 0x000fe40008000f00 */
[-C--:B------:R-:W-:Y:S01]  /*3310*/  SHF.L.U32 R7, R7, R10.reuse, RZ ;  /* 0x0000000a07077219 */ /* 0x080fe200000006ff */
[----:B------:R1:W-:Y:S01]  /*3320*/  SYNCS.ARRIVE.TRANS64.RED RZ, [UR7], R5 ;  /* 0x00000005ffff79a7 */ /* 0x0003e20008000407 */
[----:B------:R-:W-:Y:S01]  /*3330*/  SHF.L.U32 R6, R4, R10, RZ ;  /* 0x0000000a04067219 */ /* 0x000fe200000006ff */
[----:B------:R1:W-:Y:S04]  /*3340*/  STS [UR37+0x180], R9 ;  /* 0x00018009ff007988 */ /* 0x0003e80008000825 */
[----:B------:R1:W-:Y:S04]  /*3350*/  STAS [R2.64], R10 ;  /* 0x0000000a02007dbd */ /* 0x0003e8000c0008ff */
[----:B------:R1:W-:Y:S04]  /*3360*/  ATOMS.OR RZ, [UR6+0x14], R7 ;  /* 0x00001407ffff798c */ /* 0x0003e8000b000006 */
[----:B------:R1:W-:Y:S04]  /*3370*/  ATOMS.OR RZ, [UR6+0x18], R6 ;  /* 0x00001806ffff798c */ /* 0x0003e8000b000006 */
[----:B------:R1:W-:Y:S02]  /*3380*/  ATOMS.XOR RZ, [UR6+0x10], R4 ;  /* 0x00001004ffff798c */ /* 0x0003e4000b800006 */
.L_x_62:
[----:B------:R-:W-:Y:S05]  /*3390*/  BSYNC B0 ;  /* 0x0000000000007941 */ /* 0x000fea0003800000 */
.L_x_61:
[----:B------:R-:W-:Y:S05]  /*33a0*/  BRA.U UP0, `(.L_x_67) ;  /* 0x00000001006c7547 */ /* 0x000fea000b800000 */
[----:B------:R-:W-:-:S03]  /*33b0*/  UMOV UR7, 0xffffffff ;  /* 0xffffffff00077882 */ /* 0x000fc60000000000 */
[----:B------:R-:W-:Y:S05]  /*33c0*/  BRA.DIV UR7, `(.L_x_68) ;  /* 0x0000006e07107947 */ /* 0x000fea000b800000 */
[----:B------:R-:W-:-:S13]  /*33d0*/  ELECT P6, URZ, PT ;  /* 0x0000000000ff782f */ /* 0x000fda00038c0000 */
.L_x_178:
[----:B------:R-:W-:Y:S05]  /*33e0*/  @!P6 BRA `(.L_x_67) ;  /* 0x00000000005ce947 */ /* 0x000fea0003800000 */
[----:B-1----:R-:W1:Y:S02]  /*33f0*/  LDS R3, [UR6+0x10] ;  /* 0x00001006ff037984 */ /* 0x002e640008000800 */
[----:B-1----:R-:W-:-:S04]  /*3400*/  SHF.L.U32 R3, R3, 0x1f, RZ ;  /* 0x0000001f03037819 */ /* 0x002fc800000006ff */
[----:B------:R-:W1:Y:S02]  /*3410*/  SYNCS.PHASECHK.TRANS64.TRYWAIT P0, [UR6+0x8], R3 ;  /* 0x00000803ff0075a7 */ /* 0x000e640008001106 */
[----:B-1----:R-:W-:Y:S05]  /*3420*/  @P0 BRA `(.L_x_69) ;  /* 0x0000000000080947 */ /* 0x002fea0003800000 */
[----:B------:R-:W1:Y:S02]  /*3430*/  SYNCS.PHASECHK.TRANS64.TRYWAIT P0, [UR6+0x8], R3 ;  /* 0x00000803ff0075a7 */ /* 0x000e640008001106 */
[----:B-1----:R-:W-:Y:S05]  /*3440*/  @!P0 BRA `(.L_x_70) ;  /* 0x0000006c00108947 */ /* 0x002fea0003800000 */
.L_x_69:
[----:B------:R-:W2:Y:S01]  /*3450*/  LDS R5, [UR37+0x180] ;  /* 0x00018025ff057984 */ /* 0x000ea20008000800 */
[----:B-1----:R-:W-:Y:S02]  /*3460*/  HFMA2 R2, -RZ, RZ, 0, 5.9604644775390625e-08 ;  /* 0x00000001ff027431 */ /* 0x002fe400000001ff */
[----:B------:R-:W-:Y:S01]  /*3470*/  IMAD.MOV.U32 R3, RZ, RZ, 0xffff ;  /* 0x0000ffffff037424 */ /* 0x000fe200078e00ff */
[----:B------:R-:W-:Y:S01]  /*3480*/  UPRMT UR7, UR4, 0x654, UR8 ;  /* 0x0000065404077896 */ /* 0x000fe20008000008 */
[----:B--2---:R-:W-:-:S03]  /*3490*/  IMAD.SHL.U32 R4, R5, 0x20, RZ ;  /* 0x0000002005047824 */ /* 0x004fc600078e00ff */
[-C--:B------:R-:W-:Y:S02]  /*34a0*/  SHF.L.U32 R3, R3, R5.reuse, RZ ;  /* 0x0000000503037219 */ /* 0x080fe400000006ff */
[----:B------:R-:W-:Y:S01]  /*34b0*/  SHF.L.U32 R5, R2, R5, RZ ;  /* 0x0000000502057219 */ /* 0x000fe200000006ff */
[----:B------:R2:W-:Y:S04]  /*34c0*/  STS [UR37+0x180], R4 ;  /* 0x00018004ff007988 */ /* 0x0005e80008000825 */
[----:B------:R2:W-:Y:S04]  /*34d0*/  ATOMS.OR RZ, [UR6+0x14], R3 ;  /* 0x00001403ffff798c */ /* 0x0005e8000b000006 */
[----:B------:R2:W-:Y:S01]  /*34e0*/  ATOMS.OR RZ, [UR6+0x18], R5 ;  /* 0x00001805ffff798c */ /* 0x0005e2000b000006 */
[----:B------:R-:W-:Y:S03]  /*34f0*/  SYNCS.ARRIVE.TRANS64.RED.A1T0 RZ, [UR7], RZ ;  /* 0x000000ffffff79a7 */ /* 0x000fe60008100407 */
[----:B------:R2:W-:Y:S01]  /*3500*/  ATOMS.XOR RZ, [UR6+0x10], R2 ;  /* 0x00001002ffff798c */ /* 0x0005e2000b800006 */
[----:B------:R-:W-:Y:S05]  /*3510*/  BRA `(.L_x_67) ;  /* 0x0000000000107947 */ /* 0x000fea0003800000 */
.L_x_60:
[----:B------:R-:W-:-:S05]  /*3520*/  MOV R2, 0xffffffff ;  /* 0xffffffff00027802 */ /* 0x000fca0000000f00 */
[----:B------:R1:W-:Y:S02]  /*3530*/  STS [UR37+0x180], R2 ;  /* 0x00018002ff007988 */ /* 0x0003e40008000825 */
[----:B-1----:R-:W-:Y:S02]  /*3540*/  MOV R2, 0x3560 ;  /* 0x0000356000027802 */ /* 0x002fe40000000f00 */
[----:B-----5:R-:W-:Y:S05]  /*3550*/  CALL.REL.NOINC `($__internal_1_$__cuda_sm10x_tcgen05_guardrail_trap_phase_invalid_during_alloc) ;  /* 0x0000007000e47944 */ /* 0x020fea0003c00000 */
.L_x_67:
[----:B------:R-:W-:Y:S05]  /*3560*/  WARPSYNC.ALL ;  /* 0x0000000000007948 */ /* 0x000fea0003800000 */
[----:B------:R-:W3:Y:S01]  /*3570*/  S2UR UR7, SR_CgaCtaId ;  /* 0x00000000000779c3 */ /* 0x000ee20000008800 */
[----:B------:R-:W-:Y:S01]  /*3580*/  UMOV UR6, 0x400 ;  /* 0x0000040000067882 */ /* 0x000fe20000000000 */
[----:B------:R-:W-:-:S06]  /*3590*/  NOP ;  /* 0x0000000000007918 */ /* 0x000fcc0000000000 */
[----:B------:R-:W-:Y:S06]  /*35a0*/  BAR.ARV 0x6, 0xa0 ;  /* 0x0182800000007b1d */ /* 0x000fec0000002000 */
[----:B------:R-:W4:Y:S01]  /*35b0*/  LDCU UR8, c[0x0][0x38c] ;  /* 0x00007180ff0877ac */ /* 0x000f220008000800 */
[----:B------:R-:W-:Y:S01]  /*35c0*/  LOP3.LUT R0, R0, 0xffff, RZ, 0xc0, !PT ;  /* 0x0000ffff00007812 */ /* 0x000fe200078ec0ff */
[----:B-1----:R-:W-:Y:S01]  /*35d0*/  IMAD.MOV.U32 R9, RZ, RZ, 0x1 ;  /* 0x00000001ff097424 */ /* 0x002fe200078e00ff */
[----:B------:R-:W-:Y:S01]  /*35e0*/  LOP3.LUT R8, R8, 0xffff, RZ, 0xc0, !PT ;  /* 0x0000ffff08087812 */ /* 0x000fe200078ec0ff */
[----:B------:R-:W-:Y:S01]  /*35f0*/  UMOV UR19, URZ ;  /* 0x000000ff00137c82 */ /* 0x000fe20008000000 */
[----:B------:R-:W-:Y:S01]  /*3600*/  R2UR UR11, R0 ;  /* 0x00000000000b72ca */ /* 0x000fe200000e0000 */
[----:B------:R-:W-:Y:S01]  /*3610*/  UMOV UR18, URZ ;  /* 0x000000ff00127c82 */ /* 0x000fe20008000000 */
[----:B------:R-:W-:Y:S01]  /*3620*/  R2UR UR12, R8 ;  /* 0x00000000080c72ca */ /* 0x000fe200000e0000 */
[----:B------:R-:W-:Y:S01]  /*3630*/  IMAD.MOV.U32 R8, RZ, RZ, RZ ;  /* 0x000000ffff087224 */ /* 0x000fe200078e00ff */
[----:B------:R-:W-:Y:S01]  /*3640*/  UMOV UR17, URZ ;  /* 0x000000ff00117c82 */ /* 0x000fe20008000000 */
[----:B---3--:R-:W-:-:S02]  /*3650*/  ULEA UR7, UR7, UR6, 0x18 ;  /* 0x0000000607077291 */ /* 0x008fc4000f8ec0ff */
[----:B------:R-:W-:Y:S02]  /*3660*/  UISETP.NE.AND UP2, UPT, UR5, URZ, UPT ;  /* 0x000000ff0500728c */ /* 0x000fe4000bf45270 */
[----:B------:R-:W-:Y:S02]  /*3670*/  UIADD3 UR13, UPT, UPT, UR7, 0x8400, URZ ;  /* 0x00008400070d7890 */ /* 0x000fe4000fffe0ff */
[----:B------:R-:W-:Y:S02]  /*3680*/  UIADD3 UR14, UPT, UPT, UR7, 0x18400, URZ ;  /* 0x00018400070e7890 */ /* 0x000fe4000fffe0ff */
[----:B----4-:R-:W-:Y:S01]  /*3690*/  UIADD3 UR8, UPT, UPT, UR8, 0x3f, URZ ;  /* 0x0000003f08087890 */ /* 0x010fe2000fffe0ff */
[----:B--2---:R-:W1:Y:S01]  /*36a0*/  LDS R2, [UR7+0x180] ;  /* 0x00018007ff027984 */ /* 0x004e620008000800 */
[----:B------:R-:W-:Y:S02]  /*36b0*/  USHF.R.U32.HI UR13, URZ, 0x4, UR13 ;  /* 0x00000004ff0d7899 */ /* 0x000fe4000801160d */
[----:B------:R-:W-:-:S02]  /*36c0*/  USHF.R.S32.HI UR6, URZ, 0x1f, UR8 ;  /* 0x0000001fff067899 */ /* 0x000fc40008011408 */
[----:B------:R-:W-:Y:S02]  /*36d0*/  USHF.R.U32.HI UR14, URZ, 0x4, UR14 ;  /* 0x00000004ff0e7899 */ /* 0x000fe4000801160e */
[----:B------:R-:W-:Y:S02]  /*36e0*/  ULEA.HI UR6, UR6, UR8, URZ, 0x6 ;  /* 0x0000000806067291 */ /* 0x000fe4000f8f30ff */
[----:B------:R-:W-:Y:S02]  /*36f0*/  ULOP3.LUT UR13, UR13, 0x3fff, URZ, 0xc0, !UPT ;  /* 0x00003fff0d0d7892 */ /* 0x000fe4000f8ec0ff */
[----:B------:R-:W-:Y:S02]  /*3700*/  USHF.R.S32.HI UR6, URZ, 0x6, UR6 ;  /* 0x00000006ff067899 */ /* 0x000fe40008011406 */
[----:B------:R-:W-:Y:S02]  /*3710*/  ULOP3.LUT UR14, UR14, 0x3fff, URZ, 0xc0, !UPT ;  /* 0x00003fff0e0e7892 */ /* 0x000fe4000f8ec0ff */
[----:B------:R-:W-:Y:S01]  /*3720*/  UISETP.LT.AND UP0, UPT, UR6, 0x1, UPT ;  /* 0x000000010600788c */ /* 0x000fe2000bf01270 */
[----:B------:R-:W-:Y:S01]  /*3730*/  UMOV UR28, 0x0 ;  /* 0x00000000001c7882 */ /* 0x000fe20000000000 */
[----:B------:R-:W-:Y:S01]  /*3740*/  UMOV UR29, 0x8400490 ;  /* 0x08400490001d7882 */ /* 0x000fe20000000000 */
[----:B------:R-:W-:-:S02]  /*3750*/  ULOP3.LUT UR13, UR13, 0x10000, URZ, 0xfc, !UPT ;  /* 0x000100000d0d7892 */ /* 0x000fc4000f8efcff */
[----:B------:R-:W-:Y:S02]  /*3760*/  ULOP3.LUT UR14, UR14, 0x10000, URZ, 0xfc, !UPT ;  /* 0x000100000e0e7892 */ /* 0x000fe4000f8efcff */
[----:B------:R-:W-:Y:S01]  /*3770*/  USEL UR20, UR6, 0x1, !UP0 ;  /* 0x0000000106147887 */ /* 0x000fe2000c000000 */
[----:B------:R-:W-:Y:S01]  /*3780*/  UMOV UR26, 0x0 ;  /* 0x00000000001a7882 */ /* 0x000fe20000000000 */
[----:B------:R-:W-:Y:S01]  /*3790*/  UMOV UR27, 0x8400490 ;  /* 0x08400490001b7882 */ /* 0x000fe20000000000 */
[----:B------:R-:W-:Y:S01]  /*37a0*/  UMOV UR24, 0x0 ;  /* 0x0000000000187882 */ /* 0x000fe20000000000 */
[----:B------:R-:W-:Y:S01]  /*37b0*/  UMOV UR25, 0x8400490 ;  /* 0x0840049000197882 */ /* 0x000fe20000000000 */
[----:B------:R-:W-:Y:S01]  /*37c0*/  UMOV UR22, 0x0 ;  /* 0x0000000000167882 */ /* 0x000fe20000000000 */
[----:B------:R-:W-:Y:S01]  /*37d0*/  UMOV UR23, 0x8400490 ;  /* 0x0840049000177882 */ /* 0x000fe20000000000 */
[----:B-1----:R-:W-:Y:S02]  /*37e0*/  R2UR UR21, R2 ;  /* 0x00000000021572ca */ /* 0x002fe400000e0000 */
[----:B------:R-:W-:-:S13]  /*37f0*/  CS2R R2, SRZ ;  /* 0x0000000000027805 */ /* 0x000fda000001ff00 */
.L_x_78:
[C---:B------:R-:W-:Y:S02]  /*3800*/  LEA R0, R8.reuse, UR7, 0x3 ;  /* 0x0000000708007c11 */ /* 0x040fe4000f8e18ff */
[----:B------:R-:W-:Y:S02]  /*3810*/  SHF.L.U32 R4, R3, 0x1f, RZ ;  /* 0x0000001f03047819 */ /* 0x000fe400000006ff */
[----:B------:R-:W-:Y:S02]  /*3820*/  LEA R5, R8, UR7, 0x4 ;  /* 0x0000000708057c11 */ /* 0x000fe4000f8e20ff */
[----:B------:R-:W1:Y:S02]  /*3830*/  SYNCS.PHASECHK.TRANS64.TRYWAIT P0, [R0+URZ+0xd0], R4 ;  /* 0x0000d004000075a7 */ /* 0x000e6400080011ff */
[----:B-1-34-:R-:W-:Y:S05]  /*3840*/  @!P0 BRA `(.L_x_71) ;  /* 0x0000006800288947 */ /* 0x01afea0003800000 */
.L_x_179:
[----:B-1----:R-:W1:Y:S01]  /*3850*/  LDS.128 R4, [R5+0x160] ;  /* 0x0001600005047984 */ /* 0x002e620000000c00 */
[----:B------:R-:W-:Y:S02]  /*3860*/  VIADD R0, R0, 0xe0 ;  /* 0x000000e000007836 */ /* 0x000fe40000000000 */
[----:B------:R-:W-:Y:S01]  /*3870*/  VIADD R8, R8, 0x1 ;  /* 0x0000000108087836 */ /* 0x000fe20000000000 */
[----:B------:R-:W-:Y:S01]  /*3880*/  @!PT LDS RZ, [RZ] ;  /* 0x00000000fffff984 */ /* 0x000fe20000000800 */
[----:B------:R-:W-:Y:S01]  /*3890*/  @!PT LDS RZ, [RZ] ;  /* 0x00000000fffff984 */ /* 0x000fe20000000800 */
[----:B------:R-:W-:Y:S01]  /*38a0*/  @!PT LDS RZ, [RZ] ;  /* 0x00000000fffff984 */ /* 0x000fe20000000800 */
[----:B------:R-:W-:Y:S01]  /*38b0*/  @!PT LDS RZ, [RZ] ;  /* 0x00000000fffff984 */ /* 0x000fe20000000800 */
[----:B------:R2:W-:Y:S06]  /*38c0*/  MEMBAR.ALL.CTA ;  /* 0x0000000000007992 */ /* 0x0005ec0000008000 */
[----:B--2---:R-:W2:Y:S01]  /*38d0*/  FENCE.VIEW.ASYNC.S ;  /* 0x00000000000073c6 */ /* 0x004ea20000000000 */
[----:B------:R-:W-:-:S04]  /*38e0*/  PRMT R0, RZ, 0x654, R0 ;  /* 0x00000654ff007816 */ /* 0x000fc80000000000 */
[----:B--2---:R2:W-:Y:S01]  /*38f0*/  SYNCS.ARRIVE.TRANS64.RED.A1T0 RZ, [R0+URZ], RZ ;  /* 0x000000ff00ff79a7 */ /* 0x0045e200081004ff */
[----:B-1----:R-:W-:Y:S01]  /*3900*/  LOP3.LUT P1, RZ, R6, 0x1, RZ, 0xc0, !PT ;  /* 0x0000000106ff7812 */ /* 0x002fe2000782c0ff */
[----:B--2---:R-:W-:-:S12]  /*3910*/  BRA.U UP2, `(.L_x_72) ;  /* 0x0000000502087547 */ /* 0x004fd8000b800000 */
[----:B------:R-:W1:Y:S01]  /*3920*/  LDCU UR8, c[0x0][0x38c] ;  /* 0x00007180ff0877ac */ /* 0x000e620008000800 */
[----:B------:R-:W-:Y:S02]  /*3930*/  PLOP3.LUT P2, PT, PT, PT, PT, 0x80, 0x8 ;  /* 0x000000000008781c */ /* 0x000fe40003f4f070 */
[----:B------:R-:W-:Y:S01]  /*3940*/  SHF.L.U32 R4, R9, 0x1f, RZ ;  /* 0x0000001f09047819 */ /* 0x000fe200000006ff */
[----:B------:R-:W-:Y:S02]  /*3950*/  ULEA UR9, UR19, UR7, 0x3 ;  /* 0x0000000713097291 */ /* 0x000fe4000f8e18ff */
[----:B------:R-:W-:Y:S02]  /*3960*/  ULEA UR10, UR19, UR21, 0x7 ;  /* 0x00000015130a7291 */ /* 0x000fe4000f8e38ff */
[----:B-1----:R-:W-:-:S06]  /*3970*/  UISETP.GE.AND UP0, UPT, UR8, 0x1, UPT ;  /* 0x000000010800788c */ /* 0x002fcc000bf06270 */
[----:B------:R-:W-:-:S05]  /*3980*/  PLOP3.LUT P0, PT, PT, PT, UP0, 0x80, 0x8 ;  /* 0x000000000008781c */ /* 0x000fca0003f0f008 */
[----:B------:R-:W-:-:S08]  /*3990*/  @UP0 ULEA UR8, UR18, UR7, 0x3 ;  /* 0x0000000712080291 */ /* 0x000fd0000f8e18ff */
[----:B------:R-:W-:-:S04]  /*39a0*/  @P0 SHF.L.U32 R0, R2, 0x1f, RZ ;  /* 0x0000001f02000819 */ /* 0x000fc800000006ff */
[----:B------:R1:W2:Y:S01]  /*39b0*/  @P0 SYNCS.PHASECHK.TRANS64.TRYWAIT P2, [UR8], R0 ;  /* 0x00000000ff0005a7 */ /* 0x0002a20008041108 */
[----:B------:R-:W3:Y:S02]  /*39c0*/  SYNCS.PHASECHK.TRANS64.TRYWAIT P0, [UR9+0x110], R4 ;  /* 0x00011004ff0075a7 */ /* 0x000ee40008001109 */
[----:B-123--:R-:W-:Y:S05]  /*39d0*/  @!P0 BRA `(.L_x_73) ;  /* 0x0000006400d88947 */ /* 0x00efea0003800000 */
.L_x_181:
[----:B------:R-:W-:Y:S01]  /*39e0*/  UMOV UR16, UR17 ;  /* 0x0000001100107c82 */ /* 0x000fe20008000000 */
[----:B------:R-:W-:Y:S05]  /*39f0*/  BRA.U !UP0, `(.L_x_74) ;  /* 0x0000000108c07547 */ /* 0x000fea000b800000 */
[----:B------:R-:W-:Y:S02]  /*3a00*/  UIADD3 UR16, UPT, UPT, UR20, UR17, URZ ;  /* 0x0000001114107290 */ /* 0x000fe4000fffe0ff */
[----:B------:R-:W-:Y:S01]  /*3a10*/  UPLOP3.LUT UP3, UPT, UPT, UPT, UPT, 0x40, 0x4 ;  /* 0x000000000004789c */ /* 0x000fe20003f6e870 */
[----:B------:R-:W-:Y:S01]  /*3a20*/  UMOV UR15, UR6 ;  /* 0x00000006000f7c82 */ /* 0x000fe20008000000 */
[----:B------:R-:W-:-:S09]  /*3a30*/  UMOV UR46, UR18 ;  /* 0x00000012002e7c82 */ /* 0x000fd20008000000 */
.L_x_77:
[----:B--2---:R-:W-:Y:S01]  /*3a40*/  ULEA UR8, UR46, UR7, 0x3 ;  /* 0x000000072e087291 */ /* 0x004fe2000f8e18ff */
[----:B---3--:R-:W-:Y:S11]  /*3a50*/  @P2 BRA `(.L_x_75) ;  /* 0x00000000000c2947 */ /* 0x008ff60003800000 */
[----:B-1----:R-:W-:Y:S04]  /*3a60*/  SHF.L.U32 R4, R2, 0x1f, RZ ;  /* 0x0000001f02047819 */ /* 0x002fe800000006ff */
[----:B------:R-:W1:Y:S02]  /*3a70*/  SYNCS.PHASECHK.TRANS64.TRYWAIT P0, [UR8], R4 ;  /* 0x00000004ff0075a7 */ /* 0x000e640008001108 */
[----:B-1----:R-:W-:Y:S05]  /*3a80*/  @!P0 BRA `(.L_x_76) ;  /* 0x0000006400c48947 */ /* 0x002fea0003800000 */
.L_x_75:
[----:B------:R-:W-:Y:S01]  /*3a90*/  UISETP.NE.AND UP0, UPT, UR15, 0x1, UPT ;  /* 0x000000010f00788c */ /* 0x000fe2000bf05270 */
[----:B------:R-:W-:Y:S01]  /*3aa0*/  PLOP3.LUT P2, PT, PT, PT, PT, 0x80, 0x8 ;  /* 0x000000000008781c */ /* 0x000fe20003f4f070 */
[----:B------:R-:W-:Y:S02]  /*3ab0*/  UIADD3 UR18, UPT, UPT, UR46, 0x1, URZ ;  /* 0x000000012e127890 */ /* 0x000fe4000fffe0ff */
[----:B------:R-:W-:Y:S02]  /*3ac0*/  ULEA UR32, UR46, UR14, 0xa ;  /* 0x0000000e2e207291 */ /* 0x000fe4000f8e50ff */
[----:B------:R-:W-:Y:S01]  /*3ad0*/  UISETP.NE.AND UP1, UPT, UR18, 0x8, UPT ;  /* 0x000000081200788c */ /* 0x000fe2000bf25270 */
[----:B------:R-:W-:Y:S01]  /*3ae0*/  PLOP3.LUT P0, PT, PT, PT, UP0, 0x80, 0x8 ;  /* 0x000000000008781c */ /* 0x000fe20003f0f008 */
[----:B------:R-:W-:Y:S02]  /*3af0*/  UIADD3 UR44, UPT, UPT, UR32, 0x2, URZ ;  /* 0x00000002202c7890 */ /* 0x000fe4000fffe0ff */
[----:B------:R-:W-:Y:S02]  /*3b00*/  USEL UR31, URZ, 0x1, UP1 ;  /* 0x00000001ff1f7887 */ /* 0x000fe40008800000 */
[----:B------:R-:W-:Y:S02]  /*3b10*/  USEL UR18, UR18, URZ, UP1 ;  /* 0x000000ff12127287 */ /* 0x000fe40008800000 */
[----:B------:R-:W-:Y:S02]  /*3b20*/  UIADD3 UR40, UPT, UPT, UR32, 0x4, URZ ;  /* 0x0000000420287890 */ /* 0x000fe4000fffe0ff */
[----:B------:R-:W-:Y:S01]  /*3b30*/  @UP0 ULEA UR30, UR18, UR7, 0x3 ;  /* 0x00000007121e0291 */ /* 0x000fe2000f8e18ff */
[----:B------:R-:W-:Y:S01]  /*3b40*/  LOP3.LUT R2, R2, UR31, RZ, 0x3c, !PT ;  /* 0x0000001f02027c12 */ /* 0x000fe2000f8e3cff */
[----:B------:R-:W-:Y:S02]  /*3b50*/  UIADD3 UR36, UPT, UPT, UR32, 0x6, URZ ;  /* 0x0000000620247890 */ /* 0x000fe4000fffe0ff */
[----:B------:R-:W-:Y:S01]  /*3b60*/  UIADD3 UR8, UPT, UPT, UR8, 0x40, URZ ;  /* 0x0000004008087890 */ /* 0x000fe2000fffe0ff */
[----:B-1----:R-:W-:Y:S01]  /*3b70*/  @P0 SHF.L.U32 R0, R2, 0x1f, RZ ;  /* 0x0000001f02000819 */ /* 0x002fe200000006ff */
[----:B------:R-:W-:Y:S02]  /*3b80*/  UIADD3 UR17, UPT, UPT, UR17, 0x1, URZ ;  /* 0x0000000111117890 */ /* 0x000fe4000fffe0ff */
[----:B------:R-:W-:Y:S01]  /*3b90*/  UIADD3 UR15, UPT, UPT, UR15, -0x1, URZ ;  /* 0xffffffff0f0f7890 */ /* 0x000fe2000fffe0ff */
[----:B------:R2:W3:Y:S01]  /*3ba0*/  @P0 SYNCS.PHASECHK.TRANS64.TRYWAIT P2, [UR30], R0 ;  /* 0x00000000ff0005a7 */ /* 0x0004e2000804111e */
[----:B------:R-:W-:Y:S02]  /*3bb0*/  ULEA UR30, UR46, UR13, 0x9 ;  /* 0x0000000d2e1e7291 */ /* 0x000fe4000f8e48ff */
[----:B------:R-:W-:Y:S02]  /*3bc0*/  UISETP.NE.AND UP0, UPT, UR17, UR16, UPT ;  /* 0x000000101100728c */ /* 0x000fe4000bf05270 */
[----:B------:R-:W-:Y:S02]  /*3bd0*/  UIADD3 UR42, UPT, UPT, UR30, 0x2, URZ ;  /* 0x000000021e2a7890 */ /* 0x000fe4000fffe0ff */
[----:B------:R-:W-:Y:S02]  /*3be0*/  UIADD3 UR38, UPT, UPT, UR30, 0x4, URZ ;  /* 0x000000041e267890 */ /* 0x000fe4000fffe0ff */
[----:B------:R-:W-:Y:S01]  /*3bf0*/  UIADD3 UR34, UPT, UPT, UR30, 0x6, URZ ;  /* 0x000000061e227890 */ /* 0x000fe2000fffe0ff */
[----:B------:R-:W-:Y:S01]  /*3c00*/  UMOV UR33, 0x40004040 ;  /* 0x4000404000217882 */ /* 0x000fe20000000000 */
[----:B------:R-:W-:Y:S01]  /*3c10*/  UMOV UR31, 0x40004040 ;  /* 0x40004040001f7882 */ /* 0x000fe20000000000 */
[----:B------:R-:W-:Y:S01]  /*3c20*/  UMOV UR45, 0x40004040 ;  /* 0x40004040002d7882 */ /* 0x000fe20000000000 */
[----:B------:R2:W-:Y:S01]  /*3c30*/  UTCHMMA.2CTA gdesc[UR30], gdesc[UR32], tmem[UR10], tmem[UR28], idesc[UR29], UP3 ;  /* 0x00ff1c201e0075ea */ /* 0x0005e20009a0000a */
[----:B------:R-:W-:Y:S01]  /*3c40*/  UPLOP3.LUT UP3, UPT, UPT, UPT, UPT, 0x80, 0x8 ;  /* 0x000000000008789c */ /* 0x000fe20003f6f070 */
[----:B------:R-:W-:Y:S01]  /*3c50*/  UMOV UR43, 0x40004040 ;  /* 0x40004040002b7882 */ /* 0x000fe20000000000 */
[----:B------:R-:W-:Y:S01]  /*3c60*/  UMOV UR41, 0x40004040 ;  /* 0x4000404000297882 */ /* 0x000fe20000000000 */
[----:B------:R2:W-:Y:S01]  /*3c70*/  UTCHMMA.2CTA gdesc[UR42], gdesc[UR44], tmem[UR10], tmem[UR26], idesc[UR27], UPT ;  /* 0x00ff1a2c2a0075ea */ /* 0x0005e2000ba0000a */
[----:B------:R-:W-:Y:S01]  /*3c80*/  UMOV UR39, 0x40004040 ;  /* 0x4000404000277882 */ /* 0x000fe20000000000 */
[----:B------:R-:W-:Y:S01]  /*3c90*/  UMOV UR37, 0x40004040 ;  /* 0x4000404000257882 */ /* 0x000fe20000000000 */
[----:B------:R-:W-:Y:S01]  /*3ca0*/  UMOV UR35, 0x40004040 ;  /* 0x4000404000237882 */ /* 0x000fe20000000000 */
[----:B------:R2:W-:Y:S01]  /*3cb0*/  UTCHMMA.2CTA gdesc[UR38], gdesc[UR40], tmem[UR10], tmem[UR24], idesc[UR25], UPT ;  /* 0x00ff1828260075ea */ /* 0x0005e2000ba0000a */
[----:B------:R2:W-:Y:S01]  /*3cc0*/  UTCHMMA.2CTA gdesc[UR34], gdesc[UR36], tmem[UR10], tmem[UR22], idesc[UR23], UPT ;  /* 0x00ff1624220075ea */ /* 0x0005e2000ba0000a */
[----:B------:R2:W-:Y:S01]  /*3cd0*/  UTCBAR.2CTA.MULTICAST [UR8], URZ, UR12 ;  /* 0x000000ff080073e9 */ /* 0x0005e2000820080c */
[----:B------:R-:W-:Y:S01]  /*3ce0*/  UMOV UR46, UR18 ;  /* 0x00000012002e7c82 */ /* 0x000fe20008000000 */
[----:B------:R-:W-:Y:S05]  /*3cf0*/  BRA.U UP0, `(.L_x_77) ;  /* 0xfffffffd00507547 */ /* 0x000fea000b83ffff */
.L_x_74:
[----:B------:R-:W-:Y:S01]  /*3d00*/  UIADD3 UR9, UPT, UPT, UR9, 0xf0, URZ ;  /* 0x000000f009097890 */ /* 0x000fe2000fffe0ff */
[----:B------:R-:W-:-:S08]  /*3d10*/  UMOV UR17, UR16 ;  /* 0x0000001000117c82 */ /* 0x000fd00008000000 */
[----:B------:R4:W-:Y:S01]  /*3d20*/  UTCBAR.2CTA.MULTICAST [UR9], URZ, UR11 ;  /* 0x000000ff090073e9 */ /* 0x0009e2000820080b */
[----:B------:R-:W-:Y:S02]  /*3d30*/  NOP ;  /* 0x0000000000007918 */ /* 0x000fe40000000000 */
.L_x_72:
[----:B------:R-:W-:Y:S01]  /*3d40*/  UIADD3 UR19, UPT, UPT, UR19, 0x1, URZ ;  /* 0x0000000113137890 */ /* 0x000fe2000fffe0ff */
[----:B------:R-:W-:-:S03]  /*3d50*/  ISETP.NE.AND P0, PT, R8, 0x2, PT ;  /* 0x000000020800780c */ /* 0x000fc60003f05270 */
[----:B------:R-:W-:Y:S01]  /*3d60*/  UISETP.NE.AND UP0, UPT, UR19, 0x4, UPT ;  /* 0x000000041300788c */ /* 0x000fe2000bf05270 */
[----:B-12---:R-:W-:Y:S02]  /*3d70*/  SEL R0, RZ, 0x1, P0 ;  /* 0x00000001ff007807 */ /* 0x006fe40000000000 */
[----:B------:R-:W-:Y:S01]  /*3d80*/  SEL R8, R8, RZ, P0 ;  /* 0x000000ff08087207 */ /* 0x000fe20000000000 */
[----:B------:R-:W-:Y:S01]  /*3d90*/  USEL UR8, URZ, 0x1, UP0 ;  /* 0x00000001ff087887 */ /* 0x000fe20008000000 */
[----:B------:R-:W-:Y:S01]  /*3da0*/  LOP3.LUT R3, R3, R0, RZ, 0x3c, !PT ;  /* 0x0000000003037212 */ /* 0x000fe200078e3cff */
[----:B------:R-:W-:-:S04]  /*3db0*/  USEL UR19, UR19, URZ, UP0 ;  /* 0x000000ff13137287 */ /* 0x000fc80008000000 */
[----:B------:R-:W-:Y:S01]  /*3dc0*/  LOP3.LUT R9, R9, UR8, RZ, 0x3c, !PT ;  /* 0x0000000809097c12 */ /* 0x000fe2000f8e3cff */
[----:B------:R-:W-:Y:S07]  /*3dd0*/  @P1 BRA `(.L_x_78) ;  /* 0xfffffff800881947 */ /* 0x000fee000383ffff */
[----:B------:R-:W1:Y:S01]  /*3de0*/  S2UR UR6, SR_CgaCtaId ;  /* 0x00000000000679c3 */ /* 0x000e620000008800 */
[----:B------:R-:W-:Y:S01]  /*3df0*/  ELECT P0, URZ, PT ;  /* 0x0000000000ff782f */ /* 0x000fe20003800000 */
[----:B------:R-:W-:Y:S01]  /*3e00*/  HFMA2 R0, -RZ, RZ, 0, 5.9604644775390625e-08 ;  /* 0x00000001ff007431 */ /* 0x000fe200000001ff */
[----:B------:R-:W-:-:S05]  /*3e10*/  UMOV UR8, 0x40 ;  /* 0x0000004000087882 */ /* 0x000fca0000000000 */
[----:B------:R-:W-:Y:S01]  /*3e20*/  UVIRTCOUNT.DEALLOC.SMPOOL 0x80 ;  /* 0x000000800000784c */ /* 0x000fe20000000000 */
[----:B------:R-:W-:Y:S02]  /*3e30*/  UISETP.NE.AND UP0, UPT, UR5, URZ, UPT ;  /* 0x000000ff0500728c */ /* 0x000fe4000bf05270 */
[----:B-1----:R-:W-:-:S09]  /*3e40*/  ULEA UR6, UR6, UR8, 0x18 ;  /* 0x0000000806067291 */ /* 0x002fd2000f8ec0ff */
[----:B------:R1:W-:Y:S01]  /*3e50*/  @P0 STS.U8 [UR6+0x1c], R0 ;  /* 0x00001c00ff000988 */ /* 0x0003e20008000006 */
[----:B------:R-:W-:Y:S05]  /*3e60*/  BRA.U UP0, `(.L_x_79) ;  /* 0x0000000100a07547 */ /* 0x000fea000b800000 */
[----:B------:R-:W-:Y:S01]  /*3e70*/  UIADD3 UR5, UPT, UPT, UR7, 0x110, URZ ;  /* 0x0000011007057890 */ /* 0x000fe2000fffe0ff */
[----:B------:R-:W-:-:S03]  /*3e80*/  SHF.L.U32 R2, R9, 0x1f, RZ ;  /* 0x0000001f09027819 */ /* 0x000fc600000006ff */
[----:B------:R-:W-:-:S09]  /*3e90*/  ULEA UR8, UR19, UR5, 0x3 ;  /* 0x0000000513087291 */ /* 0x000fd2000f8e18ff */
[----:B------:R-:W2:Y:S02]  /*3ea0*/  SYNCS.PHASECHK.TRANS64.TRYWAIT P0, [UR8], R2 ;  /* 0x00000002ff0075a7 */ /* 0x000ea40008001108 */
[----:B--2---:R-:W-:Y:S05]  /*3eb0*/  @!P0 BRA `(.L_x_80) ;  /* 0x0000006000d08947 */ /* 0x004fea0003800000 */
.L_x_184:
[----:B----4-:R-:W-:-:S04]  /*3ec0*/  UIADD3 UR9, UPT, UPT, UR19, 0x1, URZ ;  /* 0x0000000113097890 */ /* 0x010fc8000fffe0ff */
        /* <DEDUP_REMOVED lines=8> */
.L_x_186:
        /* <DEDUP_REMOVED lines=9> */
.L_x_188:
[----:B------:R-:W-:-:S04]  /*3fe0*/  UIADD3 UR9, UPT, UPT, UR9, 0x1, URZ ;  /* 0x0000000109097890 */ /* 0x000fc8000fffe0ff */
[----:B------:R-:W-:-:S04]  /*3ff0*/  UISETP.NE.AND UP1, UPT, UR9, 0x4, UPT ;  /* 0x000000040900788c */ /* 0x000fc8000bf25270 */
[----:B------:R-:W-:Y:S02]  /*4000*/  USEL UR8, URZ, 0x1, UP1 ;  /* 0x00000001ff087887 */ /* 0x000fe40008800000 */
[----:B------:R-:W-:-:S04]  /*4010*/  USEL UR9, UR9, URZ, UP1 ;  /* 0x000000ff09097287 */ /* 0x000fc80008800000 */
[----:B------:R-:W-:Y:S01]  /*4020*/  ULEA UR9, UR9, UR5, 0x3 ;  /* 0x0000000509097291 */ /* 0x000fe2000f8e18ff */
[----:B------:R-:W-:-:S04]  /*4030*/  LOP3.LUT R2, R2, UR8, RZ, 0x3c, !PT ;  /* 0x0000000802027c12 */ /* 0x000fc8000f8e3cff */
[----:B------:R-:W-:Y:S01]  /*4040*/  SHF.L.U32 R2, R2, 0x1f, RZ ;  /* 0x0000001f02027819 */ /* 0x000fe200000006ff */
[----:B-1----:R-:W-:-:S04]  /*4050*/  IMAD.U32 R0, RZ, RZ, UR9 ;  /* 0x00000009ff007e24 */ /* 0x002fc8000f8e00ff */
[----:B------:R1:W2:Y:S03]  /*4060*/  SYNCS.PHASECHK.TRANS64.TRYWAIT P0, [R0+URZ], R2 ;  /* 0x00000002000075a7 */ /* 0x0002a600080011ff */
[----:B--2---:R-:W-:Y:S05]  /*4070*/  @!P0 NANOSLEEP.SYNCS 0x989680 ;  /* 0x009896800000895d */ /* 0x004fea0003900000 */
[----:B------:R-:W2:Y:S02]  /*4080*/  @!P0 SYNCS.PHASECHK.TRANS64 P0, [R0+URZ], R2 ;  /* 0x00000002000085a7 */ /* 0x000ea400080010ff */
[----:B--2---:R-:W-:Y:S05]  /*4090*/  @P0 BRA `(.L_x_83) ;  /* 0x0000000000200947 */ /* 0x004fea0003800000 */
.L_x_84:
[----:B--2---:R2:W4:Y:S02]  /*40a0*/  SYNCS.PHASECHK.TRANS64.TRYWAIT P0, [R0+URZ], R2 ;  /* 0x00000002000075a7 */ /* 0x00452400080011ff */
[----:B----4-:R-:W-:Y:S05]  /*40b0*/  @!P0 NANOSLEEP.SYNCS 0x989680 ;  /* 0x009896800000895d */ /* 0x010fea0003900000 */
[----:B------:R-:W4:Y:S02]  /*40c0*/  @!P0 SYNCS.PHASECHK.TRANS64 P0, [R0+URZ], R2 ;  /* 0x00000002000085a7 */ /* 0x000f2400080010ff */
[----:B----4-:R-:W-:Y:S05]  /*40d0*/  @!P0 BRA `(.L_x_84) ;  /* 0xfffffffc00f08947 */ /* 0x010fea000383ffff */
[----:B------:R-:W-:Y:S05]  /*40e0*/  BRA `(.L_x_83) ;  /* 0x00000000000c7947 */ /* 0x000fea0003800000 */
.L_x_79:
[----:B------:R-:W-:-:S04]  /*40f0*/  UIADD3 UR5, UPT, UPT, UR7, 0x150, URZ ;  /* 0x0000015007057890 */ /* 0x000fc8000fffe0ff */
[----:B------:R-:W-:-:S09]  /*4100*/  UPRMT UR5, UR4, 0x654, UR5 ;  /* 0x0000065404057896 */ /* 0x000fd20008000005 */
[----:B------:R-:W-:Y:S03]  /*4110*/  SYNCS.ARRIVE.TRANS64.RED.A1T0 RZ, [UR5], RZ ;  /* 0x000000ffffff79a7 */ /* 0x000fe60008100405 */
.L_x_83:
[----:B-12---:R-:W-:Y:S01]  /*4120*/  SHF.L.U32 R2, RZ, 0x1f, RZ ;  /* 0x0000001fff027819 */ /* 0x006fe200000006ff */
[----:B------:R-:W-:Y:S01]  /*4130*/  UIADD3 UR5, UPT, UPT, UR7, 0x150, URZ ;  /* 0x0000015007057890 */ /* 0x000fe2000fffe0ff */
[----:B------:R-:W-:Y:S02]  /*4140*/  PLOP3.LUT P0, PT, PT, PT, UP0, 0x80, 0x8 ;  /* 0x000000000008781c */ /* 0x000fe40003f0f008 */
[----:B------:R-:W1:Y:S02]  /*4150*/  SYNCS.PHASECHK.TRANS64.TRYWAIT P1, [UR7+0x150], R2 ;  /* 0x00015002ff0075a7 */ /* 0x000e640008021107 */
[----:B-1----:R-:W-:Y:S09]  /*4160*/  @!P1 BRA `(.L_x_85) ;  /* 0x00000060006c9947 */ /* 0x002ff20003800000 */
.L_x_190:
[----:B------:R-:W-:Y:S01]  /*4170*/  @!UP0 UPRMT UR5, UR4, 0x654, UR5 ;  /* 0x0000065404058896 */ /* 0x000fe20008000005 */
[----:B------:R-:W-:Y:S02]  /*4180*/  UMOV UR8, 0xffff ;  /* 0x0000ffff00087882 */ /* 0x000fe40000000000 */
[----:B------:R-:W-:-:S06]  /*4190*/  UMOV UR4, 0x1 ;  /* 0x0000000100047882 */ /* 0x000fcc0000000000 */
[----:B------:R-:W-:Y:S01]  /*41a0*/  @!P0 SYNCS.ARRIVE.TRANS64.RED.A1T0 RZ, [UR5], RZ ;  /* 0x000000ffffff89a7 */ /* 0x000fe20008100405 */
[----:B------:R-:W-:Y:S01]  /*41b0*/  NOP ;  /* 0x0000000000007918 */ /* 0x000fe20000000000 */
[----:B-1----:R-:W1:Y:S01]  /*41c0*/  LDS R0, [UR6+0x14] ;  /* 0x00001406ff007984 */ /* 0x002e620008000800 */
[----:B------:R-:W-:-:S04]  /*41d0*/  ULOP3.LUT UR5, UR21, 0xffff, URZ, 0xc0, !UPT ;  /* 0x0000ffff15057892 */ /* 0x000fc8000f8ec0ff */
[----:B------:R-:W-:-:S04]  /*41e0*/  USHF.R.U32.HI UR5, URZ, 0x5, UR5 ;  /* 0x00000005ff057899 */ /* 0x000fc80008011605 */
[----:B------:R-:W-:Y:S02]  /*41f0*/  USHF.L.U32 UR8, UR8, UR5, URZ ;  /* 0x0000000508087299 */ /* 0x000fe400080006ff */
[----:B------:R-:W-:-:S04]  /*4200*/  USHF.L.U32 UR4, UR4, UR5, URZ ;  /* 0x0000000504047299 */ /* 0x000fc800080006ff */
[----:B-1----:R-:W-:-:S04]  /*4210*/  LOP3.LUT R0, R0, UR8, RZ, 0xc0, !PT ;  /* 0x0000000800007c12 */ /* 0x002fc8000f8ec0ff */
[----:B------:R-:W-:-:S13]  /*4220*/  ISETP.NE.AND P0, PT, R0, UR8, PT ;  /* 0x0000000800007c0c */ /* 0x000fda000bf05270 */
[----:B------:R-:W-:Y:S05]  /*4230*/  @P0 BRA `(.L_x_86) ;  /* 0x0000000000580947 */ /* 0x000fea0003800000 */
[----:B------:R-:W1:Y:S02]  /*4240*/  LDS R0, [UR6+0x18] ;  /* 0x00001806ff007984 */ /* 0x000e640008000800 */
[----:B-1----:R-:W-:-:S04]  /*4250*/  LOP3.LUT R0, R0, UR4, RZ, 0xc0, !PT ;  /* 0x0000000400007c12 */ /* 0x002fc8000f8ec0ff */
[----:B------:R-:W-:-:S13]  /*4260*/  ISETP.NE.AND P0, PT, R0, UR4, PT ;  /* 0x0000000400007c0c */ /* 0x000fda000bf05270 */
[----:B------:R-:W-:Y:S05]  /*4270*/  @P0 BRA `(.L_x_87) ;  /* 0x00000000003c0947 */ /* 0x000fea0003800000 */
[----:B------:R-:W1:Y:S01]  /*4280*/  S2R R2, SR_LANEID ;  /* 0x0000000000027919 */ /* 0x000e620000000000 */
[----:B------:R-:W-:Y:S01]  /*4290*/  ULOP3.LUT UR8, URZ, UR8, URZ, 0x33, !UPT ;  /* 0x00000008ff087292 */ /* 0x000fe2000f8e33ff */
[----:B------:R-:W-:Y:S02]  /*42a0*/  VOTEU.ANY UR7, UPT, PT ;  /* 0x0000000000077886 */ /* 0x000fe400038e0100 */
[----:B------:R-:W-:-:S03]  /*42b0*/  UFLO.U32 UR7, UR7 ;  /* 0x00000007000772bd */ /* 0x000fc600080e0000 */
[----:B------:R-:W-:-:S04]  /*42c0*/  IMAD.U32 R0, RZ, RZ, UR8 ;  /* 0x00000008ff007e24 */ /* 0x000fc8000f8e00ff */
[----:B------:R2:W3:Y:S02]  /*42d0*/  REDUX UR5, R0 ;  /* 0x00000000000573c4 */ /* 0x0004e40000000000 */
[----:B------:R1:W-:Y:S02]  /*42e0*/  UTCATOMSWS.AND URZ, UR8 ;  /* 0x0000000800ff79e3 */ /* 0x0003e40008000000 */
[----:B-1----:R-:W-:Y:S02]  /*42f0*/  ISETP.EQ.U32.AND P0, PT, R2, UR7, PT ;  /* 0x0000000702007c0c */ /* 0x002fe4000bf02070 */
[----:B--2---:R-:W-:Y:S02]  /*4300*/  LOP3.LUT R0, RZ, UR4, RZ, 0x33, !PT ;  /* 0x00000004ff007c12 */ /* 0x004fe4000f8e33ff */
[----:B---3--:R-:W-:Y:S02]  /*4310*/  MOV R2, UR5 ;  /* 0x0000000500027c02 */ /* 0x008fe40008000f00 */
[----:B------:R-:W1:Y:S07]  /*4320*/  REDUX UR4, R0 ;  /* 0x00000000000473c4 */ /* 0x000e6e0000000000 */
[----:B------:R2:W-:Y:S01]  /*4330*/  @P0 ATOMS.AND RZ, [UR6+0x14], R2 ;  /* 0x00001402ffff098c */ /* 0x0005e2000a800006 */
[----:B-1----:R-:W-:-:S05]  /*4340*/  IMAD.U32 R0, RZ, RZ, UR4 ;  /* 0x00000004ff007e24 */ /* 0x002fca000f8e00ff */
[----:B------:R2:W-:Y:S01]  /*4350*/  @P0 ATOMS.AND RZ, [UR6+0x18], R0 ;  /* 0x00001800ffff098c */ /* 0x0005e2000a800006 */
[----:B------:R-:W-:Y:S05]  /*4360*/  BRA `(.L_x_88) ;  /* 0x0000000000147947 */ /* 0x000fea0003800000 */
.L_x_87:
[----:B------:R-:W-:Y:S02]  /*4370*/  MOV R2, 0x4390 ;  /* 0x0000439000027802 */ /* 0x000fe40000000f00 */
[----:B---345:R-:W-:Y:S05]  /*4380*/  CALL.REL.NOINC `($__internal_0_$__cuda_sm10x_tcgen05_guardrail_trap_col_being_dealloced_not_returned_by_alloc) ;  /* 0x00000064004c7944 */ /* 0x038fea0003c00000 */
[----:B------:R-:W-:Y:S05]  /*4390*/  BRA `(.L_x_88) ;  /* 0x0000000000087947 */ /* 0x000fea0003800000 */
.L_x_86:
[----:B------:R-:W-:Y:S02]  /*43a0*/  MOV R2, 0x43c0 ;  /* 0x000043c000027802 */ /* 0x000fe40000000f00 */
[----:B---345:R-:W-:Y:S05]  /*43b0*/  CALL.REL.NOINC `($__internal_2_$__cuda_sm10x_tcgen05_guardrail_trap_unallocated_columns_being_dealloced) ;  /* 0x0000006400587944 */ /* 0x038fea0003c00000 */
.L_x_88:
[----:B------:R-:W-:Y:S01]  /*43c0*/  NOP ;  /* 0x0000000000007918 */ /* 0x000fe20000000000 */
[----:B----4-:R-:W-:Y:S05]  /*43d0*/  EXIT ;  /* 0x000000000000794d */ /* 0x010fea0003800000 */
.L_x_59:
[----:B------:R-:W-:-:S09]  /*43e0*/  UISETP.NE.OR UP5, UPT, UR10, 0x3, !UP5 ;  /* 0x000000030a00788c */ /* 0x000fd2000efa5670 */
[----:B------:R-:W-:Y:S05]  /*43f0*/  BRA.U UP5, `(.L_x_89) ;  /* 0x0000001105747547 */ /* 0x000fea000b800000 */
[----:B------:R-:W1:Y:S01]  /*4400*/  LDC R0, c[0x0][0xb30] ;  /* 0x0002cc00ff007b82 */ /* 0x000e620000000800 */
[----:B------:R-:W2:Y:S01]  /*4410*/  LDCU.64 UR8, c[0x0][0x888] ;  /* 0x00011100ff0877ac */ /* 0x000ea20008000a00 */
[----:B------:R-:W-:Y:S02]  /*4420*/  HFMA2 R27, -RZ, RZ, 0, 0 ;  /* 0x00000000ff1b7431 */ /* 0x000fe400000001ff */
[----:B------:R-:W-:Y:S01]  /*4430*/  IMAD.MOV.U32 R29, RZ, RZ, 0x1 ;  /* 0x00000001ff1d7424 */ /* 0x000fe200078e00ff */
[----:B------:R-:W-:Y:S01]  /*4440*/  MOV R25, 0x2000 ;  /* 0x0000200000197802 */ /* 0x000fe20000000f00 */
[----:B------:R-:W3:Y:S01]  /*4450*/  LDCU.64 UR4, c[0x0][0x890] ;  /* 0x00011200ff0477ac */ /* 0x000ee20008000a00 */
[----:B------:R-:W-:Y:S01]  /*4460*/  IMAD.MOV.U32 R28, RZ, RZ, RZ ;  /* 0x000000ffff1c7224 */ /* 0x000fe200078e00ff */
[----:B------:R-:W4:Y:S01]  /*4470*/  LDC R24, c[0x0][0x370] ;  /* 0x0000dc00ff187b82 */ /* 0x000f220000000800 */
[----:B------:R-:W-:Y:S01]  /*4480*/  UMOV UR7, 0x400 ;  /* 0x0000040000077882 */ /* 0x000fe20000000000 */
[----:B------:R-:W-:-:S02]  /*4490*/  UPLOP3.LUT UP1, UPT, UPT, UPT, UPT, 0x40, 0x4 ;  /* 0x000000000004789c */ /* 0x000fc40003f2e870 */
[----:B------:R-:W-:-:S04]  /*44a0*/  ULEA UR7, UR37, UR7, 0x18 ;  /* 0x0000000725077291 */ /* 0x000fc8000f8ec0ff */
[----:B------:R-:W4:Y:S01]  /*44b0*/  LDC R3, c[0x0][0xb0c] ;  /* 0x0002c300ff037b82 */ /* 0x000f220000000800 */
[----:B------:R-:W-:Y:S02]  /*44c0*/  UIADD3 UR13, UPT, UPT, UR7, 0x98, URZ ;  /* 0x00000098070d7890 */ /* 0x000fe4000fffe0ff */
[----:B--2---:R-:W-:Y:S02]  /*44d0*/  UISETP.NE.U32.AND UP3, UPT, UR8, URZ, UPT ;  /* 0x000000ff0800728c */ /* 0x004fe4000bf65070 */
[----:B------:R-:W-:Y:S02]  /*44e0*/  UIADD3 UR41, UPT, UPT, UR7, 0x80, URZ ;  /* 0x0000008007297890 */ /* 0x000fe4000fffe0ff */
[----:B---3--:R-:W-:Y:S01]  /*44f0*/  UISETP.NE.U32.AND UP4, UPT, UR4, URZ, UPT ;  /* 0x000000ff0400728c */ /* 0x008fe2000bf85070 */
[----:B------:R-:W2:Y:S01]  /*4500*/  LDC R18, c[0x0][0xb20] ;  /* 0x0002c800ff127b82 */ /* 0x000ea20000000800 */
[----:B-1----:R-:W-:Y:S01]  /*4510*/  ISETP.NE.AND P1, PT, R0, 0x1, PT ;  /* 0x000000010000780c */ /* 0x002fe20003f25270 */
[----:B------:R-:W-:-:S02]  /*4520*/  UISETP.NE.AND.EX UP3, UPT, UR9, URZ, UPT, UP3 ;  /* 0x000000ff0900728c */ /* 0x000fc4000bf65330 */
[----:B------:R-:W-:Y:S02]  /*4530*/  UIADD3 UR33, UPT, UPT, UR7, 0x88, URZ ;  /* 0x0000008807217890 */ /* 0x000fe4000fffe0ff */
[----:B------:R-:W-:Y:S02]  /*4540*/  UIADD3 UR25, UPT, UPT, UR7, 0x90, URZ ;  /* 0x0000009007197890 */ /* 0x000fe4000fffe0ff */
[----:B------:R-:W1:Y:S01]  /*4550*/  LDC.64 R30, c[0x0][0x348] ;  /* 0x0000d200ff1e7b82 */ /* 0x000e620000000a00 */
[----:B------:R-:W-:Y:S02]  /*4560*/  UPRMT UR13, UR37, 0x654, UR13 ;  /* 0x00000654250d7896 */ /* 0x000fe4000800000d */
[----:B------:R-:W-:-:S05]  /*4570*/  UISETP.NE.AND.EX UP4, UPT, UR5, URZ, UPT, UP4 ;  /* 0x000000ff0500728c */ /* 0x000fca000bf85340 */
[----:B------:R-:W3:Y:S08]  /*4580*/  LDC.64 R16, c[0x0][0xb10] ;  /* 0x0002c400ff107b82 */ /* 0x000ef00000000a00 */
[----:B------:R-:W1:Y:S08]  /*4590*/  LDC.64 R6, c[0x0][0xb18] ;  /* 0x0002c600ff067b82 */ /* 0x000e700000000a00 */
[----:B------:R-:W1:Y:S08]  /*45a0*/  LDC.64 R4, c[0x0][0xb28] ;  /* 0x0002ca00ff047b82 */ /* 0x000e700000000a00 */
[----:B--2-4-:R-:W1:Y:S02]  /*45b0*/  LDC R19, c[0x0][0x374] ;  /* 0x0000dd00ff137b82 */ /* 0x014e640000000800 */
.L_x_100:
[C---:B------:R-:W-:Y:S02]  /*45c0*/  LEA R0, R28.reuse, UR7, 0x3 ;  /* 0x000000071c007c11 */ /* 0x040fe4000f8e18ff */
[----:B------:R-:W-:Y:S02]  /*45d0*/  SHF.L.U32 R2, R27, 0x1f, RZ ;  /* 0x0000001f1b027819 */ /* 0x000fe400000006ff */
[----:B------:R-:W-:Y:S02]  /*45e0*/  LEA R20, R28, UR7, 0x4 ;  /* 0x000000071c147c11 */ /* 0x000fe4000f8e20ff */
[----:B--2---:R-:W2:Y:S02]  /*45f0*/  SYNCS.PHASECHK.TRANS64.TRYWAIT P0, [R0+URZ+0xd0], R2 ;  /* 0x0000d002000075a7 */ /* 0x004ea400080011ff */
[----:B--2---:R-:W-:Y:S05]  /*4600*/  @!P0 BRA `(.L_x_90) ;  /* 0x0000005c005c8947 */ /* 0x004fea0003800000 */
.L_x_191:
[----:B------:R-:W-:Y:S01]  /*4610*/  ISETP.GE.AND P0, PT, R40, 0x1, PT ;  /* 0x000000012800780c */ /* 0x000fe20003f06270 */
[----:B------:R-:W4:Y:S01]  /*4620*/  LDS.128 R20, [R20+0x160] ;  /* 0x0001600014147984 */ /* 0x000f220000000c00 */
[----:B--2---:R-:W-:Y:S01]  /*4630*/  VIADD R0, R0, 0xe0 ;  /* 0x000000e000007836 */ /* 0x004fe20000000000 */
[----:B------:R-:W-:Y:S01]  /*4640*/  @!PT LDS RZ, [RZ] ;  /* 0x00000000fffff984 */ /* 0x000fe20000000800 */
[----:B------:R-:W-:Y:S01]  /*4650*/  @!PT LDS RZ, [RZ] ;  /* 0x00000000fffff984 */ /* 0x000fe20000000800 */
[----:B------:R-:W-:Y:S01]  /*4660*/  @!PT LDS RZ, [RZ] ;  /* 0x00000000fffff984 */ /* 0x000fe20000000800 */
[----:B------:R-:W-:Y:S01]  /*4670*/  @!PT LDS RZ, [RZ] ;  /* 0x00000000fffff984 */ /* 0x000fe20000000800 */
[----:B------:R2:W-:Y:S06]  /*4680*/  MEMBAR.ALL.CTA ;  /* 0x0000000000007992 */ /* 0x0005ec0000008000 */
[----:B--2---:R-:W2:Y:S01]  /*4690*/  FENCE.VIEW.ASYNC.S ;  /* 0x00000000000073c6 */ /* 0x004ea20000000000 */
[----:B------:R-:W-:Y:S04]  /*46a0*/  PRMT R0, RZ, 0x654, R0 ;  /* 0x00000654ff007816 */ /* 0x000fe80000000000 */
[----:B--2---:R2:W-:Y:S01]  /*46b0*/  SYNCS.ARRIVE.TRANS64.RED.A1T0 RZ, [R0+URZ], RZ ;  /* 0x000000ff00ff79a7 */ /* 0x0045e200081004ff */
[----:B----4-:R-:W-:Y:S11]  /*46c0*/  LOP3.LUT P3, RZ, R22, 0x1, RZ, 0xc0, !PT ;  /* 0x0000000116ff7812 */ /* 0x010ff6000786c0ff */
[----:B------:R-:W-:Y:S02]  /*46d0*/  @!UPT UIADD3 URZ, UPT, UPT, URZ, URZ, URZ ;  /* 0x000000fffffff290 */ /* 0x000fe4000fffe0ff */
[----:B------:R-:W-:Y:S02]  /*46e0*/  @P3 MOV R11, R20 ;  /* 0x00000014000b3202 */ /* 0x000fe40000000f00 */
[----:B------:R-:W-:Y:S01]  /*46f0*/  @P3 LOP3.LUT R10, R21, 0xffff, RZ, 0xc0, !PT ;  /* 0x0000ffff150a3812 */ /* 0x000fe200078ec0ff */
[----:B--2---:R-:W-:Y:S06]  /*4700*/  @!P0 BRA `(.L_x_91) ;  /* 0x0000000000a48947 */ /* 0x004fec0003800000 */
[-C--:B-1----:R-:W-:Y:S01]  /*4710*/  IMAD.HI.U32 R0, R19, R7.reuse, RZ ;  /* 0x0000000713007227 */ /* 0x082fe200078e00ff */
[----:B------:R-:W-:Y:S02]  /*4720*/  ISETP.NE.AND P0, PT, R6, 0x1, PT ;  /* 0x000000010600780c */ /* 0x000fe40003f05270 */
[----:B------:R-:W-:Y:S01]  /*4730*/  ISETP.NE.AND P2, PT, R40, 0x1, PT ;  /* 0x000000012800780c */ /* 0x000fe20003f45270 */
[----:B---3--:R-:W-:Y:S01]  /*4740*/  IMAD.HI.U32 R9, R24, R16, RZ ;  /* 0x0000001018097227 */ /* 0x008fe200078e00ff */
[----:B------:R-:W-:Y:S02]  /*4750*/  SHF.R.U32.HI R0, RZ, R18, R0 ;  /* 0x00000012ff007219 */ /* 0x000fe40000011600 */
[----:B------:R-:W-:Y:S01]  /*4760*/  ISETP.NE.AND P4, PT, R3, 0x1, PT ;  /* 0x000000010300780c */ /* 0x000fe20003f85270 */
[----:B------:R-:W-:Y:S01]  /*4770*/  IMAD.HI.U32 R13, R10, R7, RZ ;  /* 0x000000070a0d7227 */ /* 0x000fe200078e00ff */
[----:B------:R-:W-:Y:S02]  /*4780*/  SHF.R.U32.HI R9, RZ, R17, R9 ;  /* 0x00000011ff097219 */ /* 0x000fe40000011609 */
[----:B------:R-:W-:Y:S01]  /*4790*/  SEL R0, R19, R0, !P0 ;  /* 0x0000000013007207 */ /* 0x000fe20004000000 */
[----:B------:R-:W-:Y:S01]  /*47a0*/  IMAD.HI.U32 R12, R11, R16, RZ ;  /* 0x000000100b0c7227 */ /* 0x000fe200078e00ff */
[----:B------:R-:W-:Y:S03]  /*47b0*/  SEL R9, R24, R9, !P4 ;  /* 0x0000000918097207 */ /* 0x000fe60006000000 */
[-C--:B------:R-:W-:Y:S01]  /*47c0*/  IMAD.HI.U32 R8, R0, R4.reuse, RZ ;  /* 0x0000000400087227 */ /* 0x080fe200078e00ff */
[----:B------:R-:W-:Y:S03]  /*47d0*/  SHF.R.U32.HI R12, RZ, R17, R12 ;  /* 0x00000011ff0c7219 */ /* 0x000fe6000001160c */
[----:B------:R-:W-:Y:S01]  /*47e0*/  IMAD.HI.U32 R2, R9, R4, RZ ;  /* 0x0000000409027227 */ /* 0x000fe200078e00ff */
[-C--:B------:R-:W-:Y:S02]  /*47f0*/  @P2 SHF.R.U32.HI R0, RZ, R5.reuse, R8 ;  /* 0x00000005ff002219 */ /* 0x080fe40000011608 */
[----:B------:R-:W-:Y:S02]  /*4800*/  SHF.R.U32.HI R8, RZ, R18, R13 ;  /* 0x00000012ff087219 */ /* 0x000fe4000001160d */
[----:B------:R-:W-:Y:S01]  /*4810*/  @P2 SHF.R.U32.HI R9, RZ, R5, R2 ;  /* 0x00000005ff092219 */ /* 0x000fe20000011602 */
[----:B------:R-:W-:Y:S01]  /*4820*/  IMAD R0, R40, R0, RZ ;  /* 0x0000000028007224 */ /* 0x000fe200078e02ff */
[----:B------:R-:W-:Y:S02]  /*4830*/  SEL R8, R10, R8, !P0 ;  /* 0x000000080a087207 */ /* 0x000fe40004000000 */
[----:B------:R-:W-:Y:S01]  /*4840*/  SEL R2, R11, R12, !P4 ;  /* 0x0000000c0b027207 */ /* 0x000fe20006000000 */
[----:B------:R-:W-:Y:S01]  /*4850*/  IMAD R12, R40, R9, RZ ;  /* 0x00000009280c7224 */ /* 0x000fe200078e02ff */
[C---:B------:R-:W-:Y:S01]  /*4860*/  ISETP.GE.AND P0, PT, R8.reuse, R0, PT ;  /* 0x000000000800720c */ /* 0x040fe20003f06270 */
[----:B------:R-:W-:Y:S03]  /*4870*/  IMAD.HI.U32 R0, R8, R4, RZ ;  /* 0x0000000408007227 */ /* 0x000fe600078e00ff */
[----:B------:R-:W-:Y:S02]  /*4880*/  ISETP.GE.OR P0, PT, R2, R12, P0 ;  /* 0x0000000c0200720c */ /* 0x000fe40000706670 */
[-C--:B------:R-:W-:Y:S04]  /*4890*/  SHF.R.U32.HI R0, RZ, R5.reuse, R0 ;  /* 0x00000005ff007219 */ /* 0x080fe80000011600 */
[----:B------:R-:W-:Y:S05]  /*48a0*/  SEL R13, R8, R0, !P2 ;  /* 0x00000000080d7207 */ /* 0x000fea0005000000 */
[----:B------:R-:W-:Y:S02]  /*48b0*/  IMAD.MOV R12, RZ, RZ, -R13 ;  /* 0x000000ffff0c7224 */ /* 0x000fe400078e0a0d */
[----:B------:R-:W-:Y:S04]  /*48c0*/  @!P0 IMAD.HI.U32 R0, R2, R4, RZ ;  /* 0x0000000402008227 */ /* 0x000fe800078e00ff */
[----:B------:R-:W-:Y:S01]  /*48d0*/  IMAD R12, R40, R12, R8 ;  /* 0x0000000c280c7224 */ /* 0x000fe200078e0208 */
[----:B------:R-:W-:Y:S04]  /*48e0*/  @!P0 SHF.R.U32.HI R0, RZ, R5, R0 ;  /* 0x00000005ff008219 */ /* 0x000fe80000011600 */
[----:B------:R-:W-:Y:S04]  /*48f0*/  @!P0 SEL R0, R2, R0, !P2 ;  /* 0x0000000002008207 */ /* 0x000fe80005000000 */
[----:B------:R-:W-:Y:S01]  /*4900*/  @!P0 IADD3 R13, PT, PT, R13, -R0, RZ ;  /* 0x800000000d0d8210 */ /* 0x000fe20007ffe0ff */
[----:B------:R-:W-:Y:S01]  /*4910*/  @!P0 IMAD R0, R9, R12, R0 ;  /* 0x0000000c09008224 */ /* 0x000fe200078e0200 */
[----:B------:R-:W-:Y:S01]  /*4920*/  IADD3 R9, PT, PT, -R8, RZ, RZ ;  /* 0x000000ff08097210 */ /* 0x000fe20007ffe1ff */
[--C-:B------:R-:W-:Y:S02]  /*4930*/  IMAD.MOV R12, RZ, RZ, -R2.reuse ;  /* 0x000000ffff0c7224 */ /* 0x100fe400078e0a02 */
[----:B------:R-:W-:Y:S02]  /*4940*/  @!P0 IMAD R8, R13, R40, R2 ;  /* 0x000000280d088224 */ /* 0x000fe400078e0202 */
[----:B------:R-:W-:Y:S02]  /*4950*/  @!P0 IMAD.MOV.U32 R2, RZ, RZ, R0 ;  /* 0x000000ffff028224 */ /* 0x000fe400078e0000 */
[----:B------:R-:W-:Y:S02]  /*4960*/  IMAD R11, R3, R12, R11 ;  /* 0x0000000c030b7224 */ /* 0x000fe400078e020b */
[----:B------:R-:W-:Y:S02]  /*4970*/  IMAD R10, R6, R9, R10 ;  /* 0x00000009060a7224 */ /* 0x000fe400078e020a */
[----:B------:R-:W-:Y:S02]  /*4980*/  IMAD R11, R2, R3, R11 ;  /* 0x00000003020b7224 */ /* 0x000fe400078e020b */
[----:B------:R-:W-:Y:S02]  /*4990*/  IMAD R10, R8, R6, R10 ;  /* 0x00000006080a7224 */ /* 0x000fe400078e020a */
.L_x_91:
[----:B------:R-:W-:Y:S05]  /*49a0*/  BRA.U UP1, `(.L_x_92) ;  /* 0x0000000101107547 */ /* 0x000fea000b800000 */
[----:B------:R-:W-:Y:S04]  /*49b0*/  MOV R2, UR6 ;  /* 0x0000000600027c02 */ /* 0x000fe80008000f00 */
[----:B------:R-:W-:Y:S04]  /*49c0*/  SHF.L.U32 R2, R2, 0x1f, RZ ;  /* 0x0000001f02027819 */ /* 0x000fe800000006ff */
[----:B------:R-:W2:Y:S02]  /*49d0*/  SYNCS.PHASECHK.TRANS64.TRYWAIT P0, [UR7+0xc8], R2 ;  /* 0x0000c802ff0075a7 */ /* 0x000ea40008001107 */
[----:B--2---:R-:W-:Y:S05]  /*49e0*/  @!P0 BRA `(.L_x_93) ;  /* 0x0000005800788947 */ /* 0x004fea0003800000 */
.L_x_92:
[----:B------:R-:W-:Y:S02]  /*49f0*/  R2UR UR42, R15 ;  /* 0x000000000f2a72ca */ /* 0x000fe400000e0000 */
[----:B------:R-:W-:Y:S02]  /*4a00*/  R2UR UR43, R14 ;  /* 0x000000000e2b72ca */ /* 0x000fe400000e0000 */
[----:B------:R-:W-:Y:S02]  /*4a10*/  ISETP.NE.U32.AND P2, PT, RZ, UR4, PT ;  /* 0x00000004ff007c0c */ /* 0x000fe4000bf45070 */
[----:B------:R-:W-:Y:S02]  /*4a20*/  SHF.L.U32 R14, R29, 0x1f, RZ ;  /* 0x0000001f1d0e7819 */ /* 0x000fe400000006ff */
[----:B------:R-:W-:Y:S05]  /*4a30*/  ISETP.NE.AND.EX P2, PT, RZ, UR5, PT, P2 ;  /* 0x00000005ff007c0c */ /* 0x000fea000bf45320 */
[----:B------:R-:W-:Y:S02]  /*4a40*/  USHF.L.U32 UR42, UR42, 0x8, URZ ;  /* 0x000000082a2a7899 */ /* 0x000fe400080006ff */
[----:B------:R-:W-:Y:S01]  /*4a50*/  USHF.L.U32 UR43, UR43, 0x6, URZ ;  /* 0x000000062b2b7899 */ /* 0x000fe200080006ff */
[----:B------:R-:W-:Y:S11]  /*4a60*/  BRA.U !UP4, `(.L_x_94) ;  /* 0x000000010c347547 */ /* 0x000ff6000b800000 */
[----:B------:R-:W-:Y:S01]  /*4a70*/  UPLOP3.LUT UP0, UPT, UPT, UPT, UP3, 0x80, 0x8 ;  /* 0x000000000008789c */ /* 0x000fe20003f0f030 */
[----:B--2---:R-:W-:Y:S02]  /*4a80*/  HFMA2 R0, -RZ, RZ, 0, 5.9604644775390625e-08 ;  /* 0x00000001ff007431 */ /* 0x004fe400000001ff */
[----:B------:R-:W-:Y:S03]  /*4a90*/  IMAD.MOV.U32 R92, RZ, RZ, 0x1 ;  /* 0x00000001ff5c7424 */ /* 0x000fe600078e00ff */
[----:B------:R-:W-:Y:S05]  /*4aa0*/  PLOP3.LUT P0, PT, PT, PT, UP0, 0x80, 0x8 ;  /* 0x000000000008781c */ /* 0x000fea0003f0f008 */
[----:B------:R-:W2:Y:S01]  /*4ab0*/  @UP0 LDCU.64 UR10, c[0x0][0x888] ;  /* 0x00011100ff0a07ac */ /* 0x000ea20008000a00 */
[----:B------:R-:W-:Y:S07]  /*4ac0*/  @UP0 UIMAD UR8, UR36, UR4, URZ ;  /* 0x00000004240802a4 */ /* 0x000fee000f8e02ff */
[----:B------:R-:W-:Y:S01]  /*4ad0*/  @!P0 PRMT R92, R0, 0x7610, R92 ;  /* 0x00007610005c8816 */ /* 0x000fe2000000005c */
[----:B--2---:R-:W-:Y:S03]  /*4ae0*/  @UP0 UIMAD.WIDE UR10, UR8, 0x4, UR10 ;  /* 0x00000004080a08a5 */ /* 0x004fe6000f8e020a */
[----:B------:R-:W2:Y:S03]  /*4af0*/  @!UP0 LDCU UR8, c[0x0][0x880] ;  /* 0x00011000ff0887ac */ /* 0x000ea60008000800 */
[----:B------:R-:W-:Y:S01]  /*4b00*/  IMAD.U32 R8, RZ, RZ, UR10 ;  /* 0x0000000aff087e24 */ /* 0x000fe2000f8e00ff */
[----:B------:R-:W-:Y:S05]  /*4b10*/  MOV R9, UR11 ;  /* 0x0000000b00097c02 */ /* 0x000fea0008000f00 */
[----:B-----5:R4:W5:Y:S02]  /*4b20*/  @P0 LDG.E R49, desc[UR46][R8.64] ;  /* 0x0000002e08310981 */ /* 0x020964000c1e1900 */
[----:B--2-4-:R-:W-:Y:S07]  /*4b30*/  @!P0 IMAD.U32 R49, RZ, RZ, UR8 ;  /* 0x00000008ff318e24 */ /* 0x014fee000f8e00ff */
.L_x_94:
[----:B-----5:R-:W-:Y:S01]  /*4b40*/  @!P2 FSETP.EQ.AND P0, PT, R49, RZ, PT ;  /* 0x000000ff3100a20b */ /* 0x020fe20003f02000 */
[----:B------:R-:W-:Y:S01]  /*4b50*/  @!UPT UIADD3 URZ, UPT, UPT, URZ, URZ, URZ ;  /* 0x000000fffffff290 */ /* 0x000fe2000fffe0ff */
[----:B------:R-:W-:Y:S11]  /*4b60*/  @!P2 BRA `(.L_x_95) ;  /* 0x000000000014a947 */ /* 0x000ff60003800000 */
[----:B------:R-:W-:Y:S02]  /*4b70*/  LOP3.LUT P2, RZ, R92, 0xff, RZ, 0xc0, !PT ;  /* 0x000000ff5cff7812 */ /* 0x000fe4000784c0ff */
[----:B------:R-:W-:Y:S04]  /*4b80*/  PLOP3.LUT P0, PT, PT, PT, UP0, 0x80, 0x8 ;  /* 0x000000000008781c */ /* 0x000fe80003f0f008 */
[----:B------:R-:W-:Y:S07]  /*4b90*/  PLOP3.LUT P0, PT, P0, PT, PT, 0x8, 0x80 ;  /* 0x000000000080781c */ /* 0x000fee000070e170 */
[----:B------:R-:W-:Y:S11]  /*4ba0*/  @P2 FSETP.EQ.AND P0, PT, R49, RZ, PT ;  /* 0x000000ff3100220b */ /* 0x000ff60003f02000 */
[----:B------:R-:W-:Y:S02]  /*4bb0*/  @!UPT UIADD3 URZ, UPT, UPT, URZ, URZ, URZ ;  /* 0x000000fffffff290 */ /* 0x000fe4000fffe0ff */
.L_x_95:
[----:B------:R-:W4:Y:S01]  /*4bc0*/  SYNCS.PHASECHK.TRANS64.TRYWAIT P2, [UR7+0xa0], R14 ;  /* 0x0000a00eff0075a7 */ /* 0x000f220008041107 */
[----:B------:R-:W-:Y:S04]  /*4bd0*/  ELECT P4, URZ, PT ;  /* 0x0000000000ff782f */ /* 0x000fe80003880000 */
[----:B------:R-:W-:Y:S11]  /*4be0*/  PLOP3.LUT P4, PT, P0, P4, PT, 0xf2, 0x2f ;  /* 0x00000000002f781c */ /* 0x000ff60000789e72 */
[----:B------:R-:W-:Y:S02]  /*4bf0*/  @!UPT UIADD3 URZ, UPT, UPT, URZ, URZ, URZ ;  /* 0x000000fffffff290 */ /* 0x000fe4000fffe0ff */
[----:B-1----:R-:W-:Y:S05]  /*4c00*/  @!P4 IADD3 R8, P0, PT, R30, 0x580, RZ ;  /* 0x000005801e08c810 */ /* 0x002fea0007f1e0ff */
[----:B--2---:R-:W-:Y:S01]  /*4c10*/  @!P4 IMAD.X R2, RZ, RZ, R31, P0 ;  /* 0x000000ffff02c224 */ /* 0x004fe200000e061f */
[----:B----4-:R-:W-:Y:S07]  /*4c20*/  @!P2 BRA `(.L_x_96) ;  /* 0x000000580000a947 */ /* 0x010fee0003800000 */
.L_x_194:
[----:B------:R-:W-:Y:S01]  /*4c30*/  @!P4 R2UR UR9, R8 ;  /* 0x000000000809c2ca */ /* 0x000fe200000e0000 */
[----:B------:R-:W-:Y:S01]  /*4c40*/  VOTEU.ALL UP1, P4 ;  /* 0x0000000000ff7886 */ /* 0x000fe20002020000 */
[----:B------:R-:W-:Y:S01]  /*4c50*/  @!P4 R2UR UR8, R2 ;  /* 0x000000000208c2ca */ /* 0x000fe200000e0000 */
[----:B------:R-:W-:Y:S01]  /*4c60*/  VOTEU.ALL UP2, P4 ;  /* 0x0000000000ff7886 */ /* 0x000fe20002040000 */
[----:B------:R-:W-:Y:S01]  /*4c70*/  UMOV UR16, 0x0 ;  /* 0x0000000000107882 */ /* 0x000fe20000000000 */
[----:B------:R-:W-:Y:S01]  /*4c80*/  UMOV UR17, 0x10000000 ;  /* 0x1000000000117882 */ /* 0x000fe20000000000 */
[----:B------:R-:W-:Y:S01]  /*4c90*/  @!UP1 UIADD3 UR40, UPT, UPT, UR7, 0x200, URZ ;  /* 0x0000020007289890 */ /* 0x000fe2000fffe0ff */
[----:B-1----:R-:W-:Y:S01]  /*4ca0*/  @!P4 IMAD.MOV.U32 R0, RZ, RZ, 0x2000 ;  /* 0x00002000ff00c424 */ /* 0x002fe200078e00ff */
[----:B------:R-:W-:Y:S01]  /*4cb0*/  UMOV UR44, UR36 ;  /* 0x00000024002c7c82 */ /* 0x000fe20008000000 */
[----:B------:R-:W-:Y:S01]  /*4cc0*/  @!UP1 UIADD3 UR10, UPT, UPT, UR42, 0x80, URZ ;  /* 0x000000802a0a9890 */ /* 0x000fe2000fffe0ff */
[----:B------:R-:W-:Y:S01]  /*4cd0*/  UMOV UR11, UR43 ;  /* 0x0000002b000b7c82 */ /* 0x000fe20008000000 */
[----:B------:R-:W-:Y:S02]  /*4ce0*/  UMOV UR12, UR36 ;  /* 0x00000024000c7c82 */ /* 0x000fe40008000000 */
[----:B------:R-:W-:Y:S01]  /*4cf0*/  IMAD.U32 R8, RZ, RZ, UR9 ;  /* 0x00000009ff087e24 */ /* 0x000fe2000f8e00ff */
[----:B------:R-:W-:Y:S01]  /*4d00*/  UMOV UR9, UR41 ;  /* 0x0000002900097c82 */ /* 0x000fe20008000000 */
[----:B------:R-:W-:Y:S01]  /*4d10*/  IMAD.U32 R9, RZ, RZ, UR8 ;  /* 0x00000008ff097e24 */ /* 0x000fe2000f8e00ff */
[----:B------:R-:W-:Y:S02]  /*4d20*/  @!UP1 UIADD3 UR8, UPT, UPT, UR7, 0x1200, URZ ;  /* 0x0000120007089890 */ /* 0x000fe4000fffe0ff */
[----:B------:R-:W-:Y:S01]  /*4d30*/  @!P4 R2UR UR18, R8 ;  /* 0x000000000812c2ca */ /* 0x000fe200000e0000 */
[----:B------:R-:W-:Y:S01]  /*4d40*/  VOTEU.ALL UP1, P4 ;  /* 0x0000000000ff7886 */ /* 0x000fe20002020000 */
[----:B------:R-:W-:Y:S01]  /*4d50*/  @!P4 R2UR UR19, R9 ;  /* 0x000000000913c2ca */ /* 0x000fe200000e0000 */
[----:B------:R-:W-:Y:S01]  /*4d60*/  UPRMT UR14, UR37, 0x654, UR41 ;  /* 0x00000654250e7896 */ /* 0x000fe20008000029 */
[----:B------:R-:W-:Y:S05]  /*4d70*/  @!P4 IADD3 R8, P0, PT, R30, 0x580, RZ ;  /* 0x000005801e08c810 */ /* 0x000fea0007f1e0ff */
[----:B------:R-:W-:Y:S06]  /*4d80*/  @!P4 IMAD.X R2, RZ, RZ, R31, P0 ;  /* 0x000000ffff02c224 */ /* 0x000fec00000e061f */
[----:B------:R1:W-:Y:S01]  /*4d90*/  @!UP2 UTMALDG.3D [UR40], [UR18], desc[UR16] ;  /* 0x000010281200a5b4 */ /* 0x0003e20008011000 */
[----:B------:R1:W-:Y:S01]  /*4da0*/  @!UP1 UTMALDG.3D [UR8], [UR18], desc[UR16] ;  /* 0x00001008120095b4 */ /* 0x0003e20008011000 */
[----:B------:R1:W-:Y:S01]  /*4db0*/  @!P4 SYNCS.ARRIVE.TRANS64.RED.A0TR RZ, [UR7+0x80], R0 ;  /* 0x00008000ffffc9a7 */ /* 0x0003e20008300407 */
[----:B------:R-:W-:Y:S01]  /*4dc0*/  SYNCS.ARRIVE.TRANS64.RED.A1T0 RZ, [UR14], RZ ;  /* 0x000000ffffff79a7 */ /* 0x000fe2000810040e */
[----:B------:R-:W2:Y:S02]  /*4dd0*/  SYNCS.PHASECHK.TRANS64.TRYWAIT P2, [UR7+0xa8], R14 ;  /* 0x0000a80eff0075a7 */ /* 0x000ea40008041107 */
[----:B-12---:R-:W-:Y:S05]  /*4de0*/  @!P2 BRA `(.L_x_97) ;  /* 0x0000005400a8a947 */ /* 0x006fea0003800000 */
.L_x_196:
        /* <DEDUP_REMOVED lines=8> */
[----:B------:R-:W-:Y:S01]  /*4e70*/  @!UP1 UIADD3 UR32, UPT, UPT, UR7, 0x2200, URZ ;  /* 0x0000220007209890 */ /* 0x000fe2000fffe0ff */
[----:B------:R-:W-:Y:S01]  /*4e80*/  UMOV UR35, UR43 ;  /* 0x0000002b00237c82 */ /* 0x000fe20008000000 */
[----:B------:R-:W-:Y:S03]  /*4e90*/  @!UP1 UIADD3 UR10, UPT, UPT, UR42, 0xa0, URZ ;  /* 0x000000a02a0a9890 */ /* 0x000fe6000fffe0ff */
[----:B------:R-:W-:Y:S01]  /*4ea0*/  IMAD.U32 R8, RZ, RZ, UR9 ;  /* 0x00000009ff087e24 */ /* 0x000fe2000f8e00ff */
[----:B------:R-:W-:Y:S01]  /*4eb0*/  UMOV UR9, UR33 ;  /* 0x0000002100097c82 */ /* 0x000fe20008000000 */
[----:B------:R-:W-:Y:S01]  /*4ec0*/  IMAD.U32 R9, RZ, RZ, UR8 ;  /* 0x00000008ff097e24 */ /* 0x000fe2000f8e00ff */
[----:B------:R-:W-:Y:S02]  /*4ed0*/  @!UP1 UIADD3 UR8, UPT, UPT, UR7, 0x3200, URZ ;  /* 0x0000320007089890 */ /* 0x000fe4000fffe0ff */
[----:B------:R-:W-:Y:S01]  /*4ee0*/  @!P4 R2UR UR18, R8 ;  /* 0x000000000812c2ca */ /* 0x000fe200000e0000 */
[----:B------:R-:W-:Y:S01]  /*4ef0*/  VOTEU.ALL UP1, P4 ;  /* 0x0000000000ff7886 */ /* 0x000fe20002020000 */
[----:B------:R-:W-:Y:S01]  /*4f00*/  @!P4 R2UR UR19, R9 ;  /* 0x000000000913c2ca */ /* 0x000fe200000e0000 */
[----:B------:R-:W-:Y:S01]  /*4f10*/  UMOV UR11, UR43 ;  /* 0x0000002b000b7c82 */ /* 0x000fe20008000000 */
[----:B------:R-:W-:Y:S01]  /*4f20*/  UMOV UR12, UR36 ;  /* 0x00000024000c7c82 */ /* 0x000fe20008000000 */
[----:B------:R-:W-:Y:S01]  /*4f30*/  UPRMT UR14, UR37, 0x654, UR33 ;  /* 0x00000654250e7896 */ /* 0x000fe20008000021 */
[----:B------:R-:W-:Y:S05]  /*4f40*/  @!P4 IADD3 R8, P0, PT, R30, 0x580, RZ ;  /* 0x000005801e08c810 */ /* 0x000fea0007f1e0ff */
[----:B------:R-:W-:Y:S04]  /*4f50*/  @!P4 IMAD.X R2, RZ, RZ, R31, P0 ;  /* 0x000000ffff02c224 */ /* 0x000fe800000e061f */
[----:B------:R1:W-:Y:S01]  /*4f60*/  @!UP2 UTMALDG.3D [UR32], [UR18], desc[UR16] ;  /* 0x000010201200a5b4 */ /* 0x0003e20008011000 */
[----:B------:R1:W-:Y:S01]  /*4f70*/  @!UP1 UTMALDG.3D [UR8], [UR18], desc[UR16] ;  /* 0x00001008120095b4 */ /* 0x0003e20008011000 */
[----:B------:R1:W-:Y:S01]  /*4f80*/  @!P4 SYNCS.ARRIVE.TRANS64.RED.A0TR RZ, [UR7+0x88], R0 ;  /* 0x00008800ffffc9a7 */ /* 0x0003e20008300407 */
[----:B------:R-:W-:Y:S01]  /*4f90*/  SYNCS.ARRIVE.TRANS64.RED.A1T0 RZ, [UR14], RZ ;  /* 0x000000ffffff79a7 */ /* 0x000fe2000810040e */
[----:B------:R-:W2:Y:S02]  /*4fa0*/  SYNCS.PHASECHK.TRANS64.TRYWAIT P2, [UR7+0xb0], R14 ;  /* 0x0000b00eff0075a7 */ /* 0x000ea40008041107 */
[----:B-12---:R-:W-:Y:S05]  /*4fb0*/  @!P2 BRA `(.L_x_98) ;  /* 0x00000054004ca947 */ /* 0x006fea0003800000 */
.L_x_198:
[----:B------:R-:W2:Y:S01]  /*4fc0*/  LDC.64 R12, c[0x0][0xb18] ;  /* 0x0002c600ff0c7b82 */ /* 0x000ea20000000a00 */
[----:B------:R-:W-:Y:S01]  /*4fd0*/  @!P4 R2UR UR8, R2 ;  /* 0x000000000208c2ca */ /* 0x000fe200000e0000 */
[----:B------:R-:W-:Y:S01]  /*4fe0*/  VOTEU.ALL UP1, P4 ;  /* 0x0000000000ff7886 */ /* 0x000fe20002020000 */
[----:B------:R-:W-:Y:S01]  /*4ff0*/  @!P4 R2UR UR9, R8 ;  /* 0x000000000809c2ca */ /* 0x000fe200000e0000 */
[----:B------:R-:W-:Y:S01]  /*5000*/  VOTEU.ALL UP2, P4 ;  /* 0x0000000000ff7886 */ /* 0x000fe20002040000 */
[----:B------:R-:W-:Y:S03]  /*5010*/  UMOV UR16, 0x0 ;  /* 0x0000000000107882 */ /* 0x000fe60000000000 */
[----:B------:R-:W4:Y:S01]  /*5020*/  @!P1 LDC R2, c[0x0][0xb0c] ;  /* 0x0002c300ff029b82 */ /* 0x000f220000000800 */
[----:B------:R-:W-:Y:S01]  /*5030*/  @!UP1 UIADD3 UR26, UPT, UPT, UR42, 0x40, URZ ;  /* 0x000000402a1a9890 */ /* 0x000fe2000fffe0ff */
[----:B-1----:R-:W-:Y:S01]  /*5040*/  @!P4 IMAD.MOV.U32 R0, RZ, RZ, 0x2000 ;  /* 0x00002000ff00c424 */ /* 0x002fe200078e00ff */
[----:B------:R-:W-:Y:S01]  /*5050*/  @!UP1 UIADD3 UR24, UPT, UPT, UR7, 0x4200, URZ ;  /* 0x0000420007189890 */ /* 0x000fe2000fffe0ff */
[----:B------:R-:W-:Y:S01]  /*5060*/  @P3 SHF.R.U32.HI R26, RZ, 0x10, R21 ;  /* 0x00000010ff1a3819 */ /* 0x000fe20000011615 */
[----:B------:R-:W-:Y:S01]  /*5070*/  UMOV UR17, 0x10000000 ;  /* 0x1000000000117882 */ /* 0x000fe20000000000 */
[----:B------:R-:W-:Y:S01]  /*5080*/  UMOV UR27, UR43 ;  /* 0x0000002b001b7c82 */ /* 0x000fe20008000000 */
[----:B------:R-:W-:Y:S01]  /*5090*/  UMOV UR28, UR36 ;  /* 0x00000024001c7c82 */ /* 0x000fe20008000000 */
[----:B------:R-:W-:Y:S01]  /*50a0*/  IMAD.U32 R9, RZ, RZ, UR8 ;  /* 0x00000008ff097e24 */ /* 0x000fe2000f8e00ff */
[----:B------:R-:W-:Y:S01]  /*50b0*/  @!UP1 UIADD3 UR10, UPT, UPT, UR42, 0xc0, URZ ;  /* 0x000000c02a0a9890 */ /* 0x000fe2000fffe0ff */
[----:B------:R-:W-:Y:S01]  /*50c0*/  IMAD.U32 R8, RZ, RZ, UR9 ;  /* 0x00000009ff087e24 */ /* 0x000fe2000f8e00ff */
[----:B------:R-:W-:Y:S01]  /*50d0*/  @!UP1 UIADD3 UR8, UPT, UPT, UR7, 0x5200, URZ ;  /* 0x0000520007089890 */ /* 0x000fe2000fffe0ff */
[----:B------:R-:W-:Y:S01]  /*50e0*/  VIADD R28, R28, 0x1 ;  /* 0x000000011c1c7836 */ /* 0x000fe20000000000 */
[----:B------:R-:W-:Y:S01]  /*50f0*/  @!P4 R2UR UR19, R9 ;  /* 0x000000000913c2ca */ /* 0x000fe200000e0000 */
[----:B------:R-:W-:Y:S01]  /*5100*/  VOTEU.ALL UP1, P4 ;  /* 0x0000000000ff7886 */ /* 0x000fe20002020000 */
[----:B------:R-:W-:Y:S01]  /*5110*/  @!P4 R2UR UR18, R8 ;  /* 0x000000000812c2ca */ /* 0x000fe200000e0000 */
[----:B------:R-:W-:Y:S01]  /*5120*/  UMOV UR9, UR25 ;  /* 0x0000001900097c82 */ /* 0x000fe20008000000 */
[----:B------:R-:W1:Y:S01]  /*5130*/  LDC.64 R8, c[0x0][0xb10] ;  /* 0x0002c400ff087b82 */ /* 0x000e620000000a00 */
[----:B------:R-:W-:Y:S01]  /*5140*/  UMOV UR11, UR43 ;  /* 0x0000002b000b7c82 */ /* 0x000fe20008000000 */
[----:B------:R-:W-:Y:S01]  /*5150*/  UMOV UR12, UR36 ;  /* 0x00000024000c7c82 */ /* 0x000fe20008000000 */
[----:B------:R-:W-:Y:S08]  /*5160*/  UPRMT UR14, UR37, 0x654, UR25 ;  /* 0x00000654250e7896 */ /* 0x000ff00008000019 */
[----:B------:R1:W-:Y:S01]  /*5170*/  @!UP2 UTMALDG.3D [UR24], [UR18], desc[UR16] ;  /* 0x000010181200a5b4 */ /* 0x0003e20008011000 */
[----:B------:R1:W-:Y:S01]  /*5180*/  @!UP1 UTMALDG.3D [UR8], [UR18], desc[UR16] ;  /* 0x00001008120095b4 */ /* 0x0003e20008011000 */
[----:B------:R5:W-:Y:S01]  /*5190*/  @!P4 SYNCS.ARRIVE.TRANS64.RED.A0TR RZ, [UR7+0x90], R0 ;  /* 0x00009000ffffc9a7 */ /* 0x000be20008300407 */
[C---:B-1----:R-:W-:Y:S01]  /*51a0*/  @!P1 IMAD.HI.U32 R8, R11.reuse, R8, RZ ;  /* 0x000000080b089227 */ /* 0x042fe200078e00ff */
[----:B--2---:R-:W-:Y:S02]  /*51b0*/  @!P1 ISETP.NE.AND P0, PT, R12, 0x1, PT ;  /* 0x000000010c00980c */ /* 0x004fe40003f05270 */
[----:B----4-:R-:W-:Y:S01]  /*51c0*/  @!P1 ISETP.NE.AND P2, PT, R2, 0x1, PT ;  /* 0x000000010200980c */ /* 0x010fe20003f45270 */
[C---:B------:R-:W-:Y:S01]  /*51d0*/  @!P1 IMAD.HI.U32 R13, R10.reuse, R13, RZ ;  /* 0x0000000d0a0d9227 */ /* 0x040fe200078e00ff */
[----:B------:R-:W-:Y:S04]  /*51e0*/  @!P1 SHF.R.U32.HI R8, RZ, R9, R8 ;  /* 0x00000009ff089219 */ /* 0x000fe80000011608 */
[----:B------:R-:W-:Y:S01]  /*51f0*/  @!P1 SEL R8, R11, R8, !P2 ;  /* 0x000000080b089207 */ /* 0x000fe20005000000 */
[----:B------:R-:W-:Y:S01]  /*5200*/  SYNCS.ARRIVE.TRANS64.RED.A1T0 RZ, [UR14], RZ ;  /* 0x000000ffffff79a7 */ /* 0x000fe2000810040e */
[----:B------:R-:W1:Y:S01]  /*5210*/  SYNCS.PHASECHK.TRANS64.TRYWAIT P5, [UR7+0xb8], R14 ;  /* 0x0000b80eff0075a7 */ /* 0x000e6200080a1107 */
[----:B-----5:R-:W2:Y:S02]  /*5220*/  @!P1 LDC R0, c[0x0][0xb20] ;  /* 0x0002c800ff009b82 */ /* 0x020ea40000000800 */
[----:B--2---:R-:W-:Y:S04]  /*5230*/  @!P1 SHF.R.U32.HI R0, RZ, R0, R13 ;  /* 0x00000000ff009219 */ /* 0x004fe8000001160d */
[----:B------:R-:W-:Y:S05]  /*5240*/  @!P1 SEL R9, R10, R0, !P0 ;  /* 0x000000000a099207 */ /* 0x000fea0004000000 */
[----:B------:R-:W-:Y:S02]  /*5250*/  @!P1 IMAD.IADD R0, R9, 0x1, -R8 ;  /* 0x0000000109009824 */ /* 0x000fe400078e0a08 */
[----:B------:R-:W-:Y:S02]  /*5260*/  @!P1 IMAD.IADD R8, R8, 0x1, -R9 ;  /* 0x0000000108089824 */ /* 0x000fe400078e0a09 */
[----:B------:R-:W-:Y:S02]  /*5270*/  @!P1 IMAD R11, R0, R2, R11 ;  /* 0x00000002000b9224 */ /* 0x000fe400078e020b */
[----:B------:R-:W-:Y:S01]  /*5280*/  @!P1 IMAD R10, R8, R12, R10 ;  /* 0x0000000c080a9224 */ /* 0x000fe200078e020a */
[----:B-1----:R-:W-:Y:S06]  /*5290*/  @!P5 BRA `(.L_x_99) ;  /* 0x0000005000acd947 */ /* 0x002fec0003800000 */
.L_x_200:
[----:B------:R-:W-:Y:S01]  /*52a0*/  @!P4 IADD3 R2, P0, PT, R30, 0x580, RZ ;  /* 0x000005801e02c810 */ /* 0x000fe20007f1e0ff */
[----:B------:R-:W-:Y:S01]  /*52b0*/  VOTEU.ALL UP1, P4 ;  /* 0x0000000000ff7886 */ /* 0x000fe20002020000 */
[----:B------:R-:W-:Y:S01]  /*52c0*/  VOTEU.ALL UP2, P4 ;  /* 0x0000000000ff7886 */ /* 0x000fe20002040000 */
[----:B------:R-:W-:Y:S01]  /*52d0*/  UMOV UR14, 0x0 ;  /* 0x00000000000e7882 */ /* 0x000fe20000000000 */
[----:B------:R-:W-:Y:S01]  /*52e0*/  @!P4 R2UR UR9, R2 ;  /* 0x000000000209c2ca */ /* 0x000fe200000e0000 */
[----:B-1----:R-:W-:Y:S01]  /*52f0*/  @!P4 IMAD.X R0, RZ, RZ, R31, P0 ;  /* 0x000000ffff00c224 */ /* 0x002fe200000e061f */
[----:B------:R-:W-:Y:S01]  /*5300*/  @!UP1 UIADD3 UR17, UPT, UPT, UR7, 0x98, URZ ;  /* 0x0000009807119890 */ /* 0x000fe2000fffe0ff */
[----:B------:R-:W-:Y:S01]  /*5310*/  ISETP.NE.AND P0, PT, R28, 0x2, PT ;  /* 0x000000021c00780c */ /* 0x000fe20003f05270 */
[----:B------:R-:W-:Y:S01]  /*5320*/  @!UP1 UIADD3 UR18, UPT, UPT, UR42, 0x60, URZ ;  /* 0x000000602a129890 */ /* 0x000fe2000fffe0ff */
[----:B------:R-:W-:Y:S01]  /*5330*/  LOP3.LUT R29, R29, 0x1, RZ, 0x3c, !PT ;  /* 0x000000011d1d7812 */ /* 0x000fe200078e3cff */
[----:B------:R-:W-:Y:S01]  /*5340*/  @!UP1 UIADD3 UR16, UPT, UPT, UR7, 0x6200, URZ ;  /* 0x0000620007109890 */ /* 0x000fe2000fffe0ff */
[----:B------:R-:W-:Y:S01]  /*5350*/  @!P4 R2UR UR8, R0 ;  /* 0x000000000008c2ca */ /* 0x000fe200000e0000 */
[----:B------:R-:W-:Y:S01]  /*5360*/  UMOV UR15, 0x10000000 ;  /* 0x10000000000f7882 */ /* 0x000fe20000000000 */
[----:B------:R-:W-:Y:S01]  /*5370*/  UMOV UR19, UR43 ;  /* 0x0000002b00137c82 */ /* 0x000fe20008000000 */
[----:B------:R-:W-:Y:S01]  /*5380*/  UMOV UR20, UR36 ;  /* 0x0000002400147c82 */ /* 0x000fe20008000000 */
[----:B------:R-:W-:Y:S01]  /*5390*/  @!UP1 UIADD3 UR10, UPT, UPT, UR42, 0xe0, URZ ;  /* 0x000000e02a0a9890 */ /* 0x000fe2000fffe0ff */
[----:B------:R-:W-:Y:S01]  /*53a0*/  SEL R0, RZ, 0x1, P0 ;  /* 0x00000001ff007807 */ /* 0x000fe20000000000 */
[----:B------:R-:W-:Y:S01]  /*53b0*/  IMAD.U32 R8, RZ, RZ, UR9 ;  /* 0x00000009ff087e24 */ /* 0x000fe2000f8e00ff */
[----:B------:R-:W-:Y:S01]  /*53c0*/  UMOV UR11, UR43 ;  /* 0x0000002b000b7c82 */ /* 0x000fe20008000000 */
[----:B------:R-:W-:Y:S01]  /*53d0*/  UMOV UR12, UR36 ;  /* 0x00000024000c7c82 */ /* 0x000fe20008000000 */
[----:B------:R-:W-:Y:S01]  /*53e0*/  UMOV UR9, UR17 ;  /* 0x0000001100097c82 */ /* 0x000fe20008000000 */
[----:B------:R-:W-:Y:S01]  /*53f0*/  @P3 R2UR UR36, R26 ;  /* 0x000000001a2432ca */ /* 0x000fe200000e0000 */
[----:B------:R-:W-:Y:S01]  /*5400*/  IMAD.IADD R15, R10, 0x1, R90 ;  /* 0x000000010a0f7824 */ /* 0x000fe200078e025a */
[----:B------:R-:W-:Y:S01]  /*5410*/  @!P4 R2UR UR22, R8 ;  /* 0x000000000816c2ca */ /* 0x000fe200000e0000 */
[----:B------:R-:W-:Y:S01]  /*5420*/  IMAD.U32 R9, RZ, RZ, UR8 ;  /* 0x00000008ff097e24 */ /* 0x000fe2000f8e00ff */
[----:B------:R-:W-:Y:S01]  /*5430*/  @!UP1 UIADD3 UR8, UPT, UPT, UR7, 0x7200, URZ ;  /* 0x0000720007089890 */ /* 0x000fe2000fffe0ff */
[----:B------:R-:W-:Y:S01]  /*5440*/  LOP3.LUT R27, R27, R0, RZ, 0x3c, !PT ;  /* 0x000000001b1b7212 */ /* 0x000fe200078e3cff */
[----:B------:R-:W-:Y:S01]  /*5450*/  VOTEU.ALL UP1, P4 ;  /* 0x0000000000ff7886 */ /* 0x000fe20002020000 */
[----:B------:R-:W-:Y:S01]  /*5460*/  IMAD.IADD R14, R11, 0x1, R91 ;  /* 0x000000010b0e7824 */ /* 0x000fe200078e025b */
[----:B------:R-:W-:Y:S02]  /*5470*/  @!P4 R2UR UR23, R9 ;  /* 0x000000000917c2ca */ /* 0x000fe400000e0000 */
[----:B------:R-:W-:Y:S11]  /*5480*/  SEL R28, R28, RZ, P0 ;  /* 0x000000ff1c1c7207 */ /* 0x000ff60000000000 */
[----:B------:R2:W-:Y:S01]  /*5490*/  @!UP2 UTMALDG.3D [UR16], [UR22], desc[UR14] ;  /* 0x00000e101600a5b4 */ /* 0x0005e20008011000 */
[----:B------:R2:W-:Y:S01]  /*54a0*/  @!UP1 UTMALDG.3D [UR8], [UR22], desc[UR14] ;  /* 0x00000e08160095b4 */ /* 0x0005e20008011000 */
[----:B------:R2:W-:Y:S01]  /*54b0*/  @!P4 SYNCS.ARRIVE.TRANS64.RED.A0TR RZ, [UR7+0x98], R25 ;  /* 0x00009819ffffc9a7 */ /* 0x0005e20008300407 */
[----:B------:R-:W-:Y:S01]  /*54c0*/  UPLOP3.LUT UP1, UPT, UPT, UPT, UPT, 0x80, 0x8 ;  /* 0x000000000008789c */ /* 0x000fe20003f2f070 */
[----:B------:R-:W-:Y:S01]  /*54d0*/  SYNCS.ARRIVE.TRANS64.RED.A1T0 RZ, [UR13], RZ ;  /* 0x000000ffffff79a7 */ /* 0x000fe2000810040d */
[----:B------:R-:W-:Y:S09]  /*54e0*/  @P3 BRA `(.L_x_100) ;  /* 0xfffffff000343947 */ /* 0x000ff2000383ffff */
[----:B------:R-:W-:-:S04]  /*54f0*/  SHF.L.U32 R2, R29, 0x1f, RZ ;  /* 0x0000001f1d027819 */ /* 0x000fc800000006ff */
[----:B------:R-:W1:Y:S02]  /*5500*/  SYNCS.PHASECHK.TRANS64.TRYWAIT P0, [UR7+0xa0], R2 ;  /* 0x0000a002ff0075a7 */ /* 0x000e640008001107 */
[----:B-1----:R-:W-:Y:S05]  /*5510*/  @!P0 BRA `(.L_x_101) ;  /* 0x0000005000248947 */ /* 0x002fea0003800000 */
.L_x_202:
[----:B------:R-:W4:Y:S02]  /*5520*/  SYNCS.PHASECHK.TRANS64.TRYWAIT P0, [UR7+0xa8], R2 ;  /* 0x0000a802ff0075a7 */ /* 0x000f240008001107 */
[----:B----4-:R-:W-:Y:S05]  /*5530*/  @!P0 BRA `(.L_x_102) ;  /* 0x0000005000348947 */ /* 0x010fea0003800000 */
.L_x_204:
[----:B------:R-:W4:Y:S02]  /*5540*/  SYNCS.PHASECHK.TRANS64.TRYWAIT P0, [UR7+0xb0], R2 ;  /* 0x0000b002ff0075a7 */ /* 0x000f240008001107 */
[----:B----4-:R-:W-:Y:S05]  /*5550*/  @!P0 BRA `(.L_x_103) ;  /* 0x0000005000448947 */ /* 0x010fea0003800000 */
.L_x_206:
[----:B-1----:R-:W-:-:S07]  /*5560*/  MOV R0, UR7 ;  /* 0x0000000700007c02 */ /* 0x002fce0008000f00 */
.L_x_104:
[----:B-1----:R-:W-:-:S04]  /*5570*/  SHF.L.U32 R2, R29, 0x1f, RZ ;  /* 0x0000001f1d027819 */ /* 0x002fc800000006ff */
[----:B------:R1:W4:Y:S03]  /*5580*/  SYNCS.PHASECHK.TRANS64.TRYWAIT P0, [R0+URZ+0xb8], R2 ;  /* 0x0000b802000075a7 */ /* 0x00032600080011ff */
[----:B----4-:R-:W-:Y:S05]  /*5590*/  @!P0 NANOSLEEP.SYNCS 0x989680 ;  /* 0x009896800000895d */ /* 0x010fea0003900000 */
[----:B------:R-:W4:Y:S02]  /*55a0*/  @!P0 SYNCS.PHASECHK.TRANS64 P0, [R0+URZ+0xb8], R2 ;  /* 0x0000b802000085a7 */ /* 0x000f2400080010ff */
[----:B--2-4-:R-:W-:Y:S05]  /*55b0*/  @P0 EXIT ;  /* 0x000000000000094d */ /* 0x014fea0003800000 */
[----:B------:R-:W-:Y:S05]  /*55c0*/  BRA `(.L_x_104) ;  /* 0xfffffffc00e87947 */ /* 0x000fea000383ffff */
.L_x_89:
[----:B------:R-:W-:-:S06]  /*55d0*/  UISETP.GE.AND UP1, UPT, UR10, 0x4, UPT ;  /* 0x000000040a00788c */ /* 0x000fcc000bf26270 */
[----:B------:R-:W-:-:S13]  /*55e0*/  PLOP3.LUT P0, PT, PT, PT, UP1, 0x80, 0x8 ;  /* 0x000000000008781c */ /* 0x000fda0003f0f018 */
[----:B------:R-:W-:Y:S05]  /*55f0*/  @!P0 EXIT ;  /* 0x000000000000894d */ /* 0x000fea0003800000 */
[----:B------:R-:W-:Y:S01]  /*5600*/  BAR.SYNC.DEFER_BLOCKING 0x6, 0xa0 ;  /* 0x0182800000007b1d */ /* 0x000fe20000010000 */
[C---:B------:R-:W-:Y:S01]  /*5610*/  IMAD.SHL.U32 R4, R105.reuse, 0x20, RZ ;  /* 0x0000002069047824 */ /* 0x040fe200078e00ff */
[C---:B------:R-:W-:Y:S01]  /*5620*/  SHF.L.U32 R3, R96.reuse, 0x15, RZ ;  /* 0x0000001560037819 */ /* 0x040fe200000006ff */
[----:B------:R-:W-:Y:S01]  /*5630*/  IMAD.SHL.U32 R5, R96, 0x400, RZ ;  /* 0x0000040060057824 */ /* 0x000fe200078e00ff */
[C---:B------:R-:W-:Y:S01]  /*5640*/  LOP3.LUT R106, R105.reuse, 0x60, RZ, 0xc0, !PT ;  /* 0x00000060696a7812 */ /* 0x040fe200078ec0ff */
[C---:B------:R-:W-:Y:S01]  /*5650*/  IMAD.SHL.U32 R2, R105.reuse, 0x4, RZ ;  /* 0x0000000469027824 */ /* 0x040fe200078e00ff */
[----:B------:R-:W-:Y:S02]  /*5660*/  UMOV UR48, 0x400 ;  /* 0x0000040000307882 */ /* 0x000fe40000000000 */
[----:B------:R-:W1:Y:S01]  /*5670*/  LDC R95, c[0x0][0x370] ;  /* 0x0000dc00ff5f7b82 */ /* 0x000e620000000800 */
[----:B------:R-:W-:Y:S01]  /*5680*/  ULEA UR48, UR37, UR48, 0x18 ;  /* 0x0000003025307291 */ /* 0x000fe2000f8ec0ff */
[C---:B------:R-:W-:Y:S01]  /*5690*/  LOP3.LUT R104, R4.reuse, 0xb20, RZ, 0xc0, !PT ;  /* 0x00000b2004687812 */ /* 0x040fe200078ec0ff */
[----:B------:R-:W-:Y:S01]  /*56a0*/  IMAD.U32 R46, R105, 0x10000, RZ ;  /* 0x00010000692e7824 */ /* 0x000fe200078e00ff */
[----:B------:R-:W-:Y:S01]  /*56b0*/  LOP3.LUT R4, R4, 0xc0, RZ, 0xc0, !PT ;  /* 0x000000c004047812 */ /* 0x000fe200078ec0ff */
[----:B------:R-:W-:Y:S01]  /*56c0*/  UIADD3 UR4, UPT, UPT, UR48, 0x200, URZ ;  /* 0x0000020030047890 */ /* 0x000fe2000fffe0ff */
[----:B------:R-:W-:Y:S01]  /*56d0*/  LOP3.LUT R104, R104, 0x400, R5, 0xf8, !PT ;  /* 0x0000040068687812 */ /* 0x000fe200078ef805 */
[----:B------:R-:W-:Y:S01]  /*56e0*/  HFMA2 R45, -RZ, RZ, 0, 0 ;  /* 0x00000000ff2d7431 */ /* 0x000fe200000001ff */
[----:B------:R-:W2:Y:S01]  /*56f0*/  LDC R42, c[0x0][0xb0c] ;  /* 0x0002c300ff2a7b82 */ /* 0x000ea20000000800 */
[----:B------:R-:W-:Y:S01]  /*5700*/  LOP3.LUT R2, R4, 0x18, R2, 0xf8, !PT ;  /* 0x0000001804027812 */ /* 0x000fe200078ef802 */
[----:B------:R-:W-:Y:S01]  /*5710*/  IMAD.MOV.U32 R101, RZ, RZ, 0x1 ;  /* 0x00000001ff657424 */ /* 0x000fe200078e00ff */
[----:B------:R-:W-:Y:S01]  /*5720*/  LOP3.LUT R3, R3, 0x200000, RZ, 0xc0, !PT ;  /* 0x0020000003037812 */ /* 0x000fe200078ec0ff */
[----:B------:R-:W-:Y:S01]  /*5730*/  IMAD.MOV.U32 R100, RZ, RZ, RZ ;  /* 0x000000ffff647224 */ /* 0x000fe200078e00ff */
[----:B------:R-:W-:Y:S01]  /*5740*/  LOP3.LUT R104, R104, R2, RZ, 0xfc, !PT ;  /* 0x0000000268687212 */ /* 0x000fe200078efcff */
[----:B------:R-:W-:Y:S01]  /*5750*/  IMAD.MOV.U32 R109, RZ, RZ, RZ ;  /* 0x000000ffff6d7224 */ /* 0x000fe200078e00ff */
[----:B------:R-:W-:Y:S01]  /*5760*/  MOV R97, UR4 ;  /* 0x0000000400617c02 */ /* 0x000fe20008000f00 */
[----:B------:R-:W3:Y:S01]  /*5770*/  LDC R93, c[0x0][0xb20] ;  /* 0x0002c800ff5d7b82 */ /* 0x000ee20000000800 */
[----:B------:R-:W4:Y:S01]  /*5780*/  LDS R0, [UR48+0x180] ;  /* 0x00018030ff007984 */ /* 0x000f220008000800 */
[----:B------:R-:W-:Y:S01]  /*5790*/  LOP3.LUT R103, R105, 0x2, RZ, 0xc0, !PT ;  /* 0x0000000269677812 */ /* 0x000fe200078ec0ff */
[----:B------:R-:W1:Y:S01]  /*57a0*/  LDCU.64 UR52, c[0x0][0x348] ;  /* 0x00006900ff3477ac */ /* 0x000e620008000a00 */
[----:B------:R-:W-:Y:S01]  /*57b0*/  LOP3.LUT R46, R3, 0x400000, R46, 0xf8, !PT ;  /* 0x00400000032e7812 */ /* 0x000fe200078ef82e */
[----:B------:R-:W-:Y:S01]  /*57c0*/  IMAD R104, R104, 0x2, R97 ;  /* 0x0000000268687824 */ /* 0x000fe200078e0261 */
[----:B------:R-:W-:Y:S01]  /*57d0*/  LOP3.LUT R105, R105, 0x4, RZ, 0xc0, !PT ;  /* 0x0000000469697812 */ /* 0x000fe200078ec0ff */
[----:B------:R-:W1:Y:S01]  /*57e0*/  LDCU.64 UR38, c[0x0][0x888] ;  /* 0x00011100ff2677ac */ /* 0x000e620008000a00 */
[----:B------:R-:W1:Y:S01]  /*57f0*/  LDC R41, c[0x0][0xb30] ;  /* 0x0002cc00ff297b82 */ /* 0x000e620000000800 */
[----:B------:R-:W-:Y:S01]  /*5800*/  MOV R99, RZ ;  /* 0x000000ff00637202 */ /* 0x000fe20000000f00 */
[--C-:B------:R-:W-:Y:S01]  /*5810*/  IMAD R103, R103, -0x10, R104.reuse ;  /* 0xfffffff067677824 */ /* 0x100fe200078e0268 */
[----:B------:R-:W1:Y:S01]  /*5820*/  LDCU.64 UR44, c[0x0][0x890] ;  /* 0x00011200ff2c77ac */ /* 0x000e620008000a00 */
[----:B------:R-:W-:Y:S01]  /*5830*/  IMAD R102, R105, -0x10, R104 ;  /* 0xfffffff069667824 */ /* 0x000fe200078e0268 */
[----:B------:R-:W-:-:S03]  /*5840*/  UMOV UR49, URZ ;  /* 0x000000ff00317c82 */ /* 0x000fc60008000000 */
[----:B------:R-:W1:Y:S01]  /*5850*/  LDC.64 R88, c[0x0][0xb10] ;  /* 0x0002c400ff587b82 */ /* 0x000e620000000a00 */
[----:B------:R-:W-:-:S07]  /*5860*/  UMOV UR51, URZ ;  /* 0x000000ff00337c82 */ /* 0x000fce0008000000 */
[----:B------:R-:W1:Y:S08]  /*5870*/  LDC.64 R38, c[0x0][0xb18] ;  /* 0x0002c600ff267b82 */ /* 0x000e700000000a00 */
[----:B------:R-:W1:Y:S08]  /*5880*/  LDC.64 R36, c[0x0][0xb28] ;  /* 0x0002ca00ff247b82 */ /* 0x000e700000000a00 */
[----:B------:R-:W1:Y:S01]  /*5890*/  LDC.64 R86, c[0x0][0x8b0] ;  /* 0x00022c00ff567b82 */ /* 0x000e620000000a00 */
[----:B----4-:R-:W-:-:S07]  /*58a0*/  IMAD.IADD R46, R0, 0x1, R46 ;  /* 0x00000001002e7824 */ /* 0x010fce00078e022e */
[----:B------:R-:W4:Y:S08]  /*58b0*/  LDC.64 R84, c[0x0][0x8a8] ;  /* 0x00022a00ff547b82 */ /* 0x000f300000000a00 */
[----:B--23--:R-:W1:Y:S02]  /*58c0*/  LDC R94, c[0x0][0x374] ;  /* 0x0000dd00ff5e7b82 */ /* 0x00ce640000000800 */
.L_x_148:
[----:B------:R-:W-:Y:S02]  /*58d0*/  LEA R0, R109, UR48, 0x3 ;  /* 0x000000306d007c11 */ /* 0x000fe4000f8e18ff */
[----:B------:R-:W-:Y:S02]  /*58e0*/  SHF.L.U32 R2, R99, 0x1f, RZ ;  /* 0x0000001f63027819 */ /* 0x000fe400000006ff */
[----:B-1----:R-:W-:Y:S02]  /*58f0*/  LEA R16, R109, UR48, 0x4 ;  /* 0x000000306d107c11 */ /* 0x002fe4000f8e20ff */
[----:B------:R-:W2:Y:S02]  /*5900*/  SYNCS.PHASECHK.TRANS64.TRYWAIT P0, [R0+URZ+0xd0], R2 ;  /* 0x0000d002000075a7 */ /* 0x000ea400080011ff */
[----:B--23--:R-:W-:Y:S05]  /*5910*/  @!P0 BRA `(.L_x_105) ;  /* 0x0000004c006c8947 */ /* 0x00cfea0003800000 */
.L_x_207:
[----:B------:R-:W3:Y:S01]  /*5920*/  LDC.64 R10, c[0x0][0xb10] ;  /* 0x0002c400ff0a7b82 */ /* 0x000ee20000000a00 */
[----:B------:R-:W4:Y:S01]  /*5930*/  LDS.128 R16, [R16+0x160] ;  /* 0x0001600010107984 */ /* 0x000f220000000c00 */
[----:B-1----:R-:W-:Y:S01]  /*5940*/  ISETP.NE.AND P1, PT, R41, 0x1, PT ;  /* 0x000000012900780c */ /* 0x002fe20003f25270 */
[----:B--2---:R-:W-:Y:S01]  /*5950*/  VIADD R0, R0, 0xe0 ;  /* 0x000000e000007836 */ /* 0x004fe20000000000 */
[----:B------:R-:W-:Y:S04]  /*5960*/  ISETP.GE.AND P0, PT, R40, 0x1, PT ;  /* 0x000000012800780c */ /* 0x000fe80003f06270 */
[----:B------:R-:W1:Y:S01]  /*5970*/  LDC.64 R8, c[0x0][0xb18] ;  /* 0x0002c600ff087b82 */ /* 0x000e620000000a00 */
[----:B------:R-:W-:Y:S01]  /*5980*/  PRMT R0, RZ, 0x654, R0 ;  /* 0x00000654ff007816 */ /* 0x000fe20000000000 */
[----:B------:R-:W-:Y:S01]  /*5990*/  @!PT LDS RZ, [RZ] ;  /* 0x00000000fffff984 */ /* 0x000fe20000000800 */
[----:B------:R-:W-:Y:S01]  /*59a0*/  @!PT LDS RZ, [RZ] ;  /* 0x00000000fffff984 */ /* 0x000fe20000000800 */
[----:B------:R-:W-:Y:S01]  /*59b0*/  @!PT LDS RZ, [RZ] ;  /* 0x00000000fffff984 */ /* 0x000fe20000000800 */
[----:B------:R-:W-:Y:S01]  /*59c0*/  @!PT LDS RZ, [RZ] ;  /* 0x00000000fffff984 */ /* 0x000fe20000000800 */
[----:B------:R2:W-:Y:S06]  /*59d0*/  MEMBAR.ALL.CTA ;  /* 0x0000000000007992 */ /* 0x0005ec0000008000 */
[----:B--2---:R-:W2:Y:S01]  /*59e0*/  FENCE.VIEW.ASYNC.S ;  /* 0x00000000000073c6 */ /* 0x004ea20000000000 */
[----:B------:R-:W1:Y:S08]  /*59f0*/  @!P1 LDC R12, c[0x0][0xb20] ;  /* 0x0002c800ff0c9b82 */ /* 0x000e700000000800 */
[----:B------:R-:W1:Y:S01]  /*5a00*/  @!P1 LDC R7, c[0x0][0xb0c] ;  /* 0x0002c300ff079b82 */ /* 0x000e620000000800 */
[----:B--2---:R2:W-:Y:S01]  /*5a10*/  SYNCS.ARRIVE.TRANS64.RED.A1T0 RZ, [R0+URZ], RZ ;  /* 0x000000ff00ff79a7 */ /* 0x0045e200081004ff */
[----:B----4-:R-:W-:Y:S04]  /*5a20*/  LOP3.LUT P4, RZ, R18, 0x1, RZ, 0xc0, !PT ;  /* 0x0000000112ff7812 */ /* 0x010fe8000788c0ff */
[----:B------:R-:W-:Y:S09]  /*5a30*/  P2R R107, PR, RZ, 0x10 ;  /* 0x00000010ff6b7803 */ /* 0x000ff20000000000 */
[----:B------:R-:W-:Y:S02]  /*5a40*/  @P4 MOV R44, R16 ;  /* 0x00000010002c4202 */ /* 0x000fe40000000f00 */
[----:B------:R-:W-:Y:S01]  /*5a50*/  @P4 LOP3.LUT R43, R17, 0xffff, RZ, 0xc0, !PT ;  /* 0x0000ffff112b4812 */ /* 0x000fe200078ec0ff */
[----:B--23--:R-:W-:Y:S06]  /*5a60*/  @!P0 BRA `(.L_x_106) ;  /* 0x0000000000a48947 */ /* 0x00cfec0003800000 */
[----:B------:R-:W-:Y:S01]  /*5a70*/  IMAD.HI.U32 R0, R94, R39, RZ ;  /* 0x000000275e007227 */ /* 0x000fe200078e00ff */
[----:B------:R-:W-:Y:S02]  /*5a80*/  ISETP.NE.AND P0, PT, R38, 0x1, PT ;  /* 0x000000012600780c */ /* 0x000fe40003f05270 */
[----:B------:R-:W-:Y:S01]  /*5a90*/  ISETP.NE.AND P2, PT, R40, 0x1, PT ;  /* 0x000000012800780c */ /* 0x000fe20003f45270 */
[----:B------:R-:W-:Y:S01]  /*5aa0*/  IMAD.HI.U32 R4, R95, R88, RZ ;  /* 0x000000585f047227 */ /* 0x000fe200078e00ff */
[----:B------:R-:W-:Y:S02]  /*5ab0*/  SHF.R.U32.HI R0, RZ, R93, R0 ;  /* 0x0000005dff007219 */ /* 0x000fe40000011600 */
[----:B------:R-:W-:Y:S01]  /*5ac0*/  ISETP.NE.AND P3, PT, R42, 0x1, PT ;  /* 0x000000012a00780c */ /* 0x000fe20003f65270 */
[----:B------:R-:W-:Y:S01]  /*5ad0*/  IMAD.HI.U32 R6, R43, R39, RZ ;  /* 0x000000272b067227 */ /* 0x000fe200078e00ff */
[-C--:B------:R-:W-:Y:S02]  /*5ae0*/  SHF.R.U32.HI R4, RZ, R89.reuse, R4 ;  /* 0x00000059ff047219 */ /* 0x080fe40000011604 */
[----:B------:R-:W-:Y:S01]  /*5af0*/  SEL R0, R94, R0, !P0 ;  /* 0x000000005e007207 */ /* 0x000fe20004000000 */
[----:B------:R-:W-:Y:S01]  /*5b00*/  IMAD.HI.U32 R5, R44, R88, RZ ;  /* 0x000000582c057227 */ /* 0x000fe200078e00ff */
[----:B------:R-:W-:Y:S03]  /*5b10*/  SEL R4, R95, R4, !P3 ;  /* 0x000000045f047207 */ /* 0x000fe60005800000 */
[-C--:B------:R-:W-:Y:S01]  /*5b20*/  IMAD.HI.U32 R3, R0, R36.reuse, RZ ;  /* 0x0000002400037227 */ /* 0x080fe200078e00ff */
[----:B------:R-:W-:Y:S03]  /*5b30*/  SHF.R.U32.HI R5, RZ, R89, R5 ;  /* 0x00000059ff057219 */ /* 0x000fe60000011605 */
[----:B------:R-:W-:Y:S01]  /*5b40*/  IMAD.HI.U32 R2, R4, R36, RZ ;  /* 0x0000002404027227 */ /* 0x000fe200078e00ff */
[----:B------:R-:W-:Y:S02]  /*5b50*/  @P2 SHF.R.U32.HI R0, RZ, R37, R3 ;  /* 0x00000025ff002219 */ /* 0x000fe40000011603 */
[----:B------:R-:W-:Y:S02]  /*5b60*/  SHF.R.U32.HI R3, RZ, R93, R6 ;  /* 0x0000005dff037219 */ /* 0x000fe40000011606 */
[----:B------:R-:W-:Y:S01]  /*5b70*/  @P2 SHF.R.U32.HI R4, RZ, R37, R2 ;  /* 0x00000025ff042219 */ /* 0x000fe20000011602 */
[----:B------:R-:W-:Y:S01]  /*5b80*/  IMAD R0, R40, R0, RZ ;  /* 0x0000000028007224 */ /* 0x000fe200078e02ff */
[----:B------:R-:W-:Y:S02]  /*5b90*/  SEL R3, R43, R3, !P0 ;  /* 0x000000032b037207 */ /* 0x000fe40004000000 */
[----:B------:R-:W-:Y:S01]  /*5ba0*/  SEL R2, R44, R5, !P3 ;  /* 0x000000052c027207 */ /* 0x000fe20005800000 */
[----:B------:R-:W-:Y:S01]  /*5bb0*/  IMAD R5, R40, R4, RZ ;  /* 0x0000000428057224 */ /* 0x000fe200078e02ff */
[C---:B------:R-:W-:Y:S01]  /*5bc0*/  ISETP.GE.AND P0, PT, R3.reuse, R0, PT ;  /* 0x000000000300720c */ /* 0x040fe20003f06270 */
[C---:B------:R-:W-:Y:S03]  /*5bd0*/  IMAD.HI.U32 R0, R3.reuse, R36, RZ ;  /* 0x0000002403007227 */ /* 0x040fe600078e00ff */
[C---:B------:R-:W-:Y:S02]  /*5be0*/  ISETP.GE.OR P0, PT, R2.reuse, R5, P0 ;  /* 0x000000050200720c */ /* 0x040fe40000706670 */
[----:B------:R-:W-:Y:S04]  /*5bf0*/  SHF.R.U32.HI R0, RZ, R37, R0 ;  /* 0x00000025ff007219 */ /* 0x000fe80000011600 */
[C---:B------:R-:W-:Y:S05]  /*5c00*/  SEL R6, R3.reuse, R0, !P2 ;  /* 0x0000000003067207 */ /* 0x040fea0005000000 */
        /* <DEDUP_REMOVED lines=14> */
[----:B------:R-:W-:Y:S07]  /*5cf0*/  IMAD R43, R3, R38, R43 ;  /* 0x00000026032b7224 */ /* 0x000fee00078e022b */
.L_x_106:
[----:B-1----:R-:W-:Y:S01]  /*5d00*/  @!P1 ISETP.NE.AND P0, PT, R8, 0x1, PT ;  /* 0x000000010800980c */ /* 0x002fe20003f05270 */
[----:B------:R-:W-:Y:S01]  /*5d10*/  @!P1 IMAD.HI.U32 R2, R43, R9, RZ ;  /* 0x000000092b029227 */ /* 0x000fe200078e00ff */
[----:B------:R-:W-:Y:S01]  /*5d20*/  R2UR UR42, R14 ;  /* 0x000000000e2a72ca */ /* 0x000fe200000e0000 */
[----:B------:R-:W-:Y:S01]  /*5d30*/  BSSY.RECONVERGENT B6, `(.L_x_107) ;  /* 0x0000031000067945 */ /* 0x000fe20003800200 */
[----:B------:R-:W-:Y:S01]  /*5d40*/  R2UR UR41, R15 ;  /* 0x000000000f2972ca */ /* 0x000fe200000e0000 */
[C---:B------:R-:W-:Y:S01]  /*5d50*/  @!P1 IMAD.HI.U32 R0, R44.reuse, R10, RZ ;  /* 0x0000000a2c009227 */ /* 0x040fe200078e00ff */
[----:B------:R-:W-:Y:S02]  /*5d60*/  @!P1 SHF.R.U32.HI R2, RZ, R12, R2 ;  /* 0x0000000cff029219 */ /* 0x000fe40000011602 */
[----:B------:R-:W-:Y:S01]  /*5d70*/  @!P1 ISETP.NE.AND P2, PT, R7, 0x1, PT ;  /* 0x000000010700980c */ /* 0x000fe20003f45270 */
[----:B------:R-:W-:Y:S01]  /*5d80*/  VIADD R109, R109, 0x1 ;  /* 0x000000016d6d7836 */ /* 0x000fe20000000000 */
[----:B------:R-:W-:Y:S02]  /*5d90*/  @!P1 SEL R2, R43, R2, !P0 ;  /* 0x000000022b029207 */ /* 0x000fe40004000000 */
[----:B------:R-:W-:Y:S02]  /*5da0*/  @!P1 SHF.R.U32.HI R0, RZ, R11, R0 ;  /* 0x0000000bff009219 */ /* 0x000fe40000011600 */
[----:B------:R-:W-:Y:S01]  /*5db0*/  LOP3.LUT P0, RZ, R97, 0x1b0, RZ, 0xc0, !PT ;  /* 0x000001b061ff7812 */ /* 0x000fe2000780c0ff */
[----:B------:R-:W-:Y:S01]  /*5dc0*/  USHF.L.U32 UR42, UR42, 0x6, URZ ;  /* 0x000000062a2a7899 */ /* 0x000fe200080006ff */
[----:B------:R-:W-:Y:S01]  /*5dd0*/  @!P1 SEL R3, R44, R0, !P2 ;  /* 0x000000002c039207 */ /* 0x000fe20005000000 */
[----:B------:R-:W-:Y:S01]  /*5de0*/  USHF.L.U32 UR41, UR41, 0x8, URZ ;  /* 0x0000000829297899 */ /* 0x000fe200080006ff */
[----:B------:R-:W-:Y:S03]  /*5df0*/  @P4 SHF.R.U32.HI R98, RZ, 0x10, R17 ;  /* 0x00000010ff624819 */ /* 0x000fe60000011611 */
[----:B------:R-:W-:Y:S02]  /*5e00*/  @!P1 IMAD.IADD R0, R2, 0x1, -R3 ;  /* 0x0000000102009824 */ /* 0x000fe400078e0a03 */
[----:B------:R-:W-:Y:S02]  /*5e10*/  @!P1 IMAD.IADD R2, R3, 0x1, -R2 ;  /* 0x0000000103029824 */ /* 0x000fe400078e0a02 */
[----:B------:R-:W-:Y:S02]  /*5e20*/  @!P1 IMAD R44, R0, R7, R44 ;  /* 0x00000007002c9224 */ /* 0x000fe400078e022c */
[----:B------:R-:W-:Y:S01]  /*5e30*/  @!P1 IMAD R43, R2, R8, R43 ;  /* 0x00000008022b9224 */ /* 0x000fe200078e022b */
[----:B------:R-:W-:Y:S06]  /*5e40*/  @!P0 BRA `(.L_x_108) ;  /* 0x00000000007c8947 */ /* 0x000fec0003800000 */
[----:B------:R-:W1:Y:S01]  /*5e50*/  LDCU.64 UR8, c[0x4][0x80] ;  /* 0x01001000ff0877ac */ /* 0x000e620008000a00 */
[----:B------:R-:W-:Y:S01]  /*5e60*/  MOV R2, 0x0 ;  /* 0x0000000000027802 */ /* 0x000fe20000000f00 */
[----:B------:R-:W-:Y:S02]  /*5e70*/  HFMA2 R12, -RZ, RZ, 0, 5.9604644775390625e-08 ;  /* 0x00000001ff0c7431 */ /* 0x000fe400000001ff */
[----:B------:R-:W-:Y:S01]  /*5e80*/  IMAD.MOV.U32 R8, RZ, RZ, 0x70 ;  /* 0x00000070ff087424 */ /* 0x000fe200078e00ff */
[----:B------:R2:W3:Y:S01]  /*5e90*/  LDC.64 R14, c[0x4][R2] ;  /* 0x01000000020e7b82 */ /* 0x0004e20000000a00 */
[----:B------:R-:W4:Y:S01]  /*5ea0*/  LDCU.64 UR6, c[0x4][0x88] ;  /* 0x01001100ff0677ac */ /* 0x000f220008000a00 */
[----:B------:R-:W-:Y:S01]  /*5eb0*/  IMAD.MOV.U32 R13, RZ, RZ, RZ ;  /* 0x000000ffff0d7224 */ /* 0x000fe200078e00ff */
[----:B------:R-:W2:Y:S01]  /*5ec0*/  LDCU.64 UR4, c[0x4][0x8] ;  /* 0x01000100ff0477ac */ /* 0x000ea20008000a00 */
[----:B-1----:R-:W-:Y:S01]  /*5ed0*/  MOV R5, UR9 ;  /* 0x0000000900057c02 */ /* 0x002fe20008000f00 */
[----:B------:R-:W-:Y:S01]  /*5ee0*/  IMAD.U32 R4, RZ, RZ, UR8 ;  /* 0x00000008ff047e24 */ /* 0x000fe2000f8e00ff */
[----:B----4-:R-:W-:Y:S01]  /*5ef0*/  MOV R7, UR7 ;  /* 0x0000000700077c02 */ /* 0x010fe20008000f00 */
[----:B------:R-:W-:Y:S01]  /*5f00*/  IMAD.U32 R6, RZ, RZ, UR6 ;  /* 0x00000006ff067e24 */ /* 0x000fe2000f8e00ff */
[----:B--2---:R-:W-:Y:S01]  /*5f10*/  MOV R11, UR5 ;  /* 0x00000005000b7c02 */ /* 0x004fe20008000f00 */
[----:B------:R-:W-:Y:S02]  /*5f20*/  IMAD.U32 R10, RZ, RZ, UR4 ;  /* 0x00000004ff0a7e24 */ /* 0x000fe4000f8e00ff */
[----:B------:R-:W-:Y:S07]  /*5f30*/  LEPC R20, `(.L_x_109) ;  /* 0x000000001014794e */ /* 0x000fee0000000000 */
[----:B---3-5:R-:W-:Y:S05]  /*5f40*/  CALL.ABS.NOINC R14 ;  /* 0x000000000e007343 */ /* 0x028fea0003c00000 */
.L_x_109:
[----:B------:R-:W1:Y:S01]  /*5f50*/  LDCU.64 UR8, c[0x4][0x80] ;  /* 0x01001000ff0877ac */ /* 0x000e620008000a00 */
[----:B------:R-:W2:Y:S01]  /*5f60*/  LDC.64 R2, c[0x4][R2] ;  /* 0x0100000002027b82 */ /* 0x000ea20000000a00 */
[----:B------:R-:W-:Y:S02]  /*5f70*/  HFMA2 R12, -RZ, RZ, 0, 5.9604644775390625e-08 ;  /* 0x00000001ff0c7431 */ /* 0x000fe400000001ff */
[----:B------:R-:W-:Y:S02]  /*5f80*/  IMAD.MOV.U32 R8, RZ, RZ, 0x70 ;  /* 0x00000070ff087424 */ /* 0x000fe400078e00ff */
[----:B------:R-:W-:Y:S01]  /*5f90*/  IMAD.MOV.U32 R13, RZ, RZ, RZ ;  /* 0x000000ffff0d7224 */ /* 0x000fe200078e00ff */
[----:B------:R-:W3:Y:S01]  /*5fa0*/  LDCU.64 UR6, c[0x4][0x88] ;  /* 0x01001100ff0677ac */ /* 0x000ee20008000a00 */
[----:B------:R-:W4:Y:S01]  /*5fb0*/  LDCU.64 UR4, c[0x4][0x8] ;  /* 0x01000100ff0477ac */ /* 0x000f220008000a00 */
[----:B-1----:R-:W-:Y:S02]  /*5fc0*/  MOV R4, UR8 ;  /* 0x0000000800047c02 */ /* 0x002fe40008000f00 */
[----:B------:R-:W-:Y:S02]  /*5fd0*/  MOV R5, UR9 ;  /* 0x0000000900057c02 */ /* 0x000fe40008000f00 */
[----:B---3--:R-:W-:Y:S01]  /*5fe0*/  MOV R7, UR7 ;  /* 0x0000000700077c02 */ /* 0x008fe20008000f00 */
[----:B------:R-:W-:Y:S01]  /*5ff0*/  IMAD.U32 R6, RZ, RZ, UR6 ;  /* 0x00000006ff067e24 */ /* 0x000fe2000f8e00ff */
[----:B----4-:R-:W-:Y:S01]  /*6000*/  MOV R11, UR5 ;  /* 0x00000005000b7c02 */ /* 0x010fe20008000f00 */
[----:B------:R-:W-:Y:S02]  /*6010*/  IMAD.U32 R10, RZ, RZ, UR4 ;  /* 0x00000004ff0a7e24 */ /* 0x000fe4000f8e00ff */
[----:B------:R-:W-:Y:S07]  /*6020*/  LEPC R20, `(.L_x_108) ;  /* 0x000000001014794e */ /* 0x000fee0000000000 */
[----:B--2---:R-:W-:Y:S05]  /*6030*/  CALL.ABS.NOINC R2 ;  /* 0x0000000002007343 */ /* 0x004fea0003c00000 */
.L_x_108:
[----:B------:R-:W-:Y:S05]  /*6040*/  BSYNC.RECONVERGENT B6 ;  /* 0x0000000000067941 */ /* 0x000fea0003800200 */
.L_x_107:
[----:B------:R-:W-:Y:S01]  /*6050*/  ISETP.NE.U32.AND P4, PT, R86, RZ, PT ;  /* 0x000000ff5600720c */ /* 0x000fe20003f85070 */
[----:B------:R-:W-:Y:S01]  /*6060*/  UISETP.NE.AND UP2, UPT, UR50, URZ, UPT ;  /* 0x000000ff3200728c */ /* 0x000fe2000bf45270 */
[----:B------:R-:W-:Y:S01]  /*6070*/  ISETP.NE.U32.AND P2, PT, RZ, UR38, PT ;  /* 0x00000026ff007c0c */ /* 0x000fe2000bf45070 */
[----:B------:R-:W-:Y:S01]  /*6080*/  UISETP.NE.U32.AND UP1, UPT, UR44, URZ, UPT ;  /* 0x000000ff2c00728c */ /* 0x000fe2000bf25070 */
[----:B------:R-:W-:Y:S01]  /*6090*/  ISETP.NE.AND.EX P4, PT, R87, RZ, PT, P4 ;  /* 0x000000ff5700720c */ /* 0x000fe20003f85340 */
[----:B------:R-:W-:Y:S01]  /*60a0*/  UPLOP3.LUT UP0, UPT, UPT, UPT, UPT, 0x40, 0x4 ;  /* 0x000000000004789c */ /* 0x000fe20003f0e870 */
[----:B------:R-:W-:Y:S01]  /*60b0*/  ISETP.NE.AND.EX P2, PT, RZ, UR39, PT, P2 ;  /* 0x00000027ff007c0c */ /* 0x000fe2000bf45320 */
[----:B------:R-:W-:Y:S01]  /*60c0*/  UISETP.NE.AND.EX UP1, UPT, UR45, URZ, UPT, UP1 ;  /* 0x000000ff2d00728c */ /* 0x000fe2000bf25310 */
[----:B------:R-:W-:Y:S04]  /*60d0*/  PLOP3.LUT P1, PT, PT, PT, UP2, 0x80, 0x8 ;  /* 0x000000000008781c */ /* 0x000fe80003f2f028 */
[----:B------:R-:W-:Y:S06]  /*60e0*/  @UP2 UPLOP3.LUT UP0, UPT, UPT, UPT, UP1, 0x80, 0x8 ;  /* 0x000000000008289c */ /* 0x000fec0003f0f010 */
[----:B------:R-:W-:Y:S01]  /*60f0*/  PLOP3.LUT P0, PT, PT, PT, UP0, 0x80, 0x8 ;  /* 0x000000000008781c */ /* 0x000fe20003f0f008 */
[----:B------:R-:W-:Y:S01]  /*6100*/  @!UPT UIADD3 URZ, UPT, UPT, URZ, URZ, URZ ;  /* 0x000000fffffff290 */ /* 0x000fe2000fffe0ff */
[----:B------:R-:W-:Y:S11]  /*6110*/  BRA.U !UP1, `(.L_x_110) ;  /* 0x0000000109387547 */ /* 0x000ff6000b800000 */
[----:B------:R-:W-:Y:S01]  /*6120*/  UISETP.NE.U32.AND UP0, UPT, UR38, URZ, UPT ;  /* 0x000000ff2600728c */ /* 0x000fe2000bf05070 */
[----:B------:R-:W-:Y:S02]  /*6130*/  HFMA2 R0, -RZ, RZ, 0, 5.9604644775390625e-08 ;  /* 0x00000001ff007431 */ /* 0x000fe400000001ff */
[----:B------:R-:W-:Y:S01]  /*6140*/  IMAD.MOV.U32 R92, RZ, RZ, 0x1 ;  /* 0x00000001ff5c7424 */ /* 0x000fe200078e00ff */
[----:B------:R-:W-:Y:S06]  /*6150*/  UISETP.NE.AND.EX UP0, UPT, UR39, URZ, UPT, UP0 ;  /* 0x000000ff2700728c */ /* 0x000fec000bf05300 */
[----:B------:R-:W-:Y:S05]  /*6160*/  PLOP3.LUT P3, PT, PT, PT, UP0, 0x80, 0x8 ;  /* 0x000000000008781c */ /* 0x000fea0003f6f008 */
[----:B------:R-:W1:Y:S01]  /*6170*/  @UP0 LDCU.64 UR6, c[0x0][0x888] ;  /* 0x00011100ff0607ac */ /* 0x000e620008000a00 */
[----:B------:R-:W-:Y:S07]  /*6180*/  @UP0 UIMAD UR4, UR36, UR44, URZ ;  /* 0x0000002c240402a4 */ /* 0x000fee000f8e02ff */
[----:B------:R-:W-:Y:S01]  /*6190*/  @!P3 PRMT R92, R0, 0x7610, R92 ;  /* 0x00007610005cb816 */ /* 0x000fe2000000005c */
[----:B-1----:R-:W-:Y:S03]  /*61a0*/  @UP0 UIMAD.WIDE UR6, UR4, 0x4, UR6 ;  /* 0x00000004040608a5 */ /* 0x002fe6000f8e0206 */
[----:B------:R-:W1:Y:S03]  /*61b0*/  @!UP0 LDCU UR4, c[0x0][0x880] ;  /* 0x00011000ff0487ac */ /* 0x000e660008000800 */
[----:B------:R-:W-:Y:S01]  /*61c0*/  IMAD.U32 R2, RZ, RZ, UR6 ;  /* 0x00000006ff027e24 */ /* 0x000fe2000f8e00ff */
[----:B------:R-:W-:Y:S05]  /*61d0*/  MOV R3, UR7 ;  /* 0x0000000700037c02 */ /* 0x000fea0008000f00 */
[----:B-----5:R2:W5:Y:S02]  /*61e0*/  @P3 LDG.E R49, desc[UR46][R2.64] ;  /* 0x0000002e02313981 */ /* 0x020564000c1e1900 */
[----:B-12---:R-:W-:Y:S02]  /*61f0*/  @!P3 IMAD.U32 R49, RZ, RZ, UR4 ;  /* 0x00000004ff31be24 */ /* 0x006fe4000f8e00ff */
.L_x_110:
[----:B------:R-:W-:Y:S05]  /*6200*/  @!P4 BRA `(.L_x_111) ;  /* 0x000000000020c947 */ /* 0x000fea0003800000 */
[----:B------:R-:W-:Y:S04]  /*6210*/  ISETP.NE.U32.AND P3, PT, R84, RZ, PT ;  /* 0x000000ff5400720c */ /* 0x000fe80003f65070 */
[----:B------:R-:W-:Y:S11]  /*6220*/  ISETP.NE.AND.EX P3, PT, R85, RZ, PT, P3 ;  /* 0x000000ff5500720c */ /* 0x000ff60003f65330 */
[----:B------:R-:W-:Y:S02]  /*6230*/  @!UPT UIADD3 URZ, UPT, UPT, URZ, URZ, URZ ;  /* 0x000000fffffff290 */ /* 0x000fe4000fffe0ff */
[----:B------:R-:W1:Y:S01]  /*6240*/  @P3 LDC.64 R2, c[0x0][0x8a8] ;  /* 0x00022a00ff023b82 */ /* 0x000e620000000a00 */
[----:B------:R-:W-:Y:S04]  /*6250*/  @P3 IMAD R0, R86, UR36, RZ ;  /* 0x0000002456003c24 */ /* 0x000fe8000f8e02ff */
[----:B-1----:R-:W-:Y:S05]  /*6260*/  @P3 IMAD.WIDE R2, R0, 0x4, R2 ;  /* 0x0000000400023825 */ /* 0x002fea00078e0202 */
[----:B-----5:R1:W5:Y:S02]  /*6270*/  @P3 LDG.E R47, desc[UR46][R2.64] ;  /* 0x0000002e022f3981 */ /* 0x020364000c1e1900 */
[----:B-1----:R-:W2:Y:S02]  /*6280*/  @!P3 LDC R47, c[0x0][0x8a0] ;  /* 0x00022800ff2fbb82 */ /* 0x002ea40000000800 */
.L_x_111:
[----:B-----5:R-:W-:Y:S01]  /*6290*/  FSETP.NEU.AND P3, PT, R49, RZ, PT ;  /* 0x000000ff3100720b */ /* 0x020fe20003f6d000 */
[----:B------:R-:W-:Y:S01]  /*62a0*/  BSSY B1, `(.L_x_112) ;  /* 0x0000039000017945 */ /* 0x000fe20003800000 */
[----:B------:R-:W-:Y:S01]  /*62b0*/  SEL R3, RZ, 0xffffffff, P2 ;  /* 0xffffffffff037807 */ /* 0x000fe20001000000 */
[----:B------:R-:W-:Y:S01]  /*62c0*/  IMAD.MOV.U32 R61, RZ, RZ, 0x1 ;  /* 0x00000001ff3d7424 */ /* 0x000fe200078e00ff */
[----:B------:R-:W-:Y:S01]  /*62d0*/  @P1 LOP3.LUT P2, RZ, R92, 0xff, RZ, 0xc0, !PT ;  /* 0x000000ff5cff1812 */ /* 0x000fe2000784c0ff */
[----:B------:R-:W-:Y:S01]  /*62e0*/  IMAD R48, R45, 0x80, R46 ;  /* 0x000000802d307824 */ /* 0x000fe200078e022e */
[----:B------:R-:W-:Y:S01]  /*62f0*/  @P1 SEL R0, RZ, 0xffffffff, P3 ;  /* 0xffffffffff001807 */ /* 0x000fe20001800000 */
[----:B------:R-:W-:Y:S01]  /*6300*/  IMAD R110, R105, -0x10, R103 ;  /* 0xfffffff0696e7824 */ /* 0x000fe200078e0267 */
[----:B------:R-:W-:Y:S01]  /*6310*/  LOP3.LUT R101, R101, 0x1, RZ, 0x3c, !PT ;  /* 0x0000000165657812 */ /* 0x000fe200078e3cff */
[----:B------:R-:W-:Y:S01]  /*6320*/  IMAD.MOV.U32 R60, RZ, RZ, RZ ;  /* 0x000000ffff3c7224 */ /* 0x000fe200078e00ff */
[----:B------:R-:W-:Y:S02]  /*6330*/  @P0 SEL R0, R3, R0, !P2 ;  /* 0x0000000003000207 */ /* 0x000fe40005000000 */
[----:B------:R-:W-:Y:S02]  /*6340*/  CS2R R82, SRZ ;  /* 0x0000000000527805 */ /* 0x000fe4000001ff00 */
[----:B------:R-:W-:Y:S02]  /*6350*/  LEA R112, R45, UR48, 0x3 ;  /* 0x000000302d707c11 */ /* 0x000fe4000f8e18ff */
[----:B------:R-:W-:Y:S02]  /*6360*/  CS2R R80, SRZ ;  /* 0x0000000000507805 */ /* 0x000fe4000001ff00 */
[----:B------:R-:W-:Y:S02]  /*6370*/  @P1 LOP3.LUT R0, R0, 0x1, RZ, 0xc0, !PT ;  /* 0x0000000100001812 */ /* 0x000fe400078ec0ff */
[----:B------:R-:W-:Y:S02]  /*6380*/  CS2R R74, SRZ ;  /* 0x00000000004a7805 */ /* 0x000fe4000001ff00 */
[----:B------:R-:W-:Y:S02]  /*6390*/  PLOP3.LUT P2, PT, PT, PT, UP1, 0x80, 0x8 ;  /* 0x000000000008781c */ /* 0x000fe40003f4f018 */
[----:B------:R-:W-:Y:S02]  /*63a0*/  CS2R R72, SRZ ;  /* 0x0000000000487805 */ /* 0x000fe4000001ff00 */
[----:B------:R-:W-:Y:S02]  /*63b0*/  ISETP.NE.U32.OR P5, PT, R0, 0x1, !P1 ;  /* 0x000000010000780c */ /* 0x000fe40004fa5470 */
[----:B------:R-:W-:Y:S02]  /*63c0*/  CS2R R66, SRZ ;  /* 0x0000000000427805 */ /* 0x000fe4000001ff00 */
[----:B------:R-:W-:Y:S02]  /*63d0*/  LOP3.LUT P4, R108, R92, 0xff, RZ, 0xc0, !PT ;  /* 0x000000ff5c6c7812 */ /* 0x000fe4000788c0ff */
[----:B------:R-:W-:Y:S02]  /*63e0*/  CS2R R64, SRZ ;  /* 0x0000000000407805 */ /* 0x000fe4000001ff00 */
[----:B------:R-:W-:Y:S02]  /*63f0*/  SEL R2, RZ, 0xffffffff, P3 ;  /* 0xffffffffff027807 */ /* 0x000fe40001800000 */
[----:B------:R-:W-:Y:S02]  /*6400*/  CS2R R58, SRZ ;  /* 0x00000000003a7805 */ /* 0x000fe4000001ff00 */
[----:B------:R-:W-:Y:S02]  /*6410*/  P2R R111, PR, RZ, 0x20 ;  /* 0x00000020ff6f7803 */ /* 0x000fe40000000000 */
[----:B------:R-:W-:Y:S02]  /*6420*/  CS2R R56, SRZ ;  /* 0x0000000000387805 */ /* 0x000fe4000001ff00 */
[----:B------:R-:W-:Y:S02]  /*6430*/  @P2 SEL R2, R3, R2, !P4 ;  /* 0x0000000203022207 */ /* 0x000fe40006000000 */
[----:B------:R-:W-:Y:S02]  /*6440*/  @P5 SHF.L.U32 R0, R101, 0x1f, RZ ;  /* 0x0000001f65005819 */ /* 0x000fe400000006ff */
[----:B------:R-:W-:Y:S02]  /*6450*/  LOP3.LUT R2, R2, 0x1, RZ, 0xc0, !PT ;  /* 0x0000000102027812 */ /* 0x000fe400078ec0ff */
[----:B------:R1:W3:Y:S02]  /*6460*/  @P5 SYNCS.PHASECHK.TRANS64.TRYWAIT P1, [UR48+0x80], R0 ;  /* 0x00008000ff0055a7 */ /* 0x0002e40008021130 */
[----:B------:R-:W-:Y:S04]  /*6470*/  ISETP.NE.U32.AND P2, PT, R2, 0x1, PT ;  /* 0x000000010200780c */ /* 0x000fe80003f45070 */
[----:B------:R-:W-:Y:S02]  /*6480*/  P2R R62, PR, RZ, 0x4 ;  /* 0x00000004ff3e7803 */ /* 0x000fe40000000000 */
[----:B-1----:R-:W-:Y:S04]  /*6490*/  SHF.L.U32 R0, R100, 0x1f, RZ ;  /* 0x0000001f64007819 */ /* 0x002fe800000006ff */
[----:B------:R1:W4:Y:S01]  /*64a0*/  SYNCS.PHASECHK.TRANS64.TRYWAIT P0, [R112+URZ+0xf0], R0 ;  /* 0x0000f000700075a7 */ /* 0x00032200080011ff */
[----:B---3--:R-:W-:Y:S01]  /*64b0*/  @P5 SEL R61, RZ, 0x1, !P1 ;  /* 0x00000001ff3d5807 */ /* 0x008fe20004800000 */
[----:B-1----:R-:W-:Y:S06]  /*64c0*/  @!P5 BRA `(.L_x_113) ;  /* 0x000000000058d947 */ /* 0x002fec0003800000 */
[----:B------:R-:W-:Y:S01]  /*64d0*/  IMAD.MOV.U32 R83, RZ, RZ, RZ ;  /* 0x000000ffff537224 */ /* 0x000fe200078e00ff */
[----:B------:R-:W-:Y:S01]  /*64e0*/  ISETP.NE.AND P1, PT, R61, RZ, PT ;  /* 0x000000ff3d00720c */ /* 0x000fe20003f25270 */
[----:B------:R-:W-:Y:S01]  /*64f0*/  BSSY B0, `(.L_x_114) ;  /* 0x000000c000007945 */ /* 0x000fe20003800000 */
[----:B------:R-:W-:Y:S02]  /*6500*/  CS2R R58, SRZ ;  /* 0x00000000003a7805 */ /* 0x000fe4000001ff00 */
[----:B------:R-:W-:Y:S02]  /*6510*/  CS2R R56, SRZ ;  /* 0x0000000000387805 */ /* 0x000fe4000001ff00 */
[----:B------:R-:W-:Y:S02]  /*6520*/  CS2R R66, SRZ ;  /* 0x0000000000427805 */ /* 0x000fe4000001ff00 */
[----:B------:R-:W-:Y:S02]  /*6530*/  CS2R R64, SRZ ;  /* 0x0000000000407805 */ /* 0x000fe4000001ff00 */
[----:B------:R-:W-:Y:S02]  /*6540*/  CS2R R74, SRZ ;  /* 0x00000000004a7805 */ /* 0x000fe4000001ff00 */
[----:B------:R-:W-:Y:S02]  /*6550*/  CS2R R72, SRZ ;  /* 0x0000000000487805 */ /* 0x000fe4000001ff00 */
[----:B------:R-:W-:Y:S01]  /*6560*/  CS2R R80, SRZ ;  /* 0x0000000000507805 */ /* 0x000fe2000001ff00 */
[----:B------:R-:W-:Y:S06]  /*6570*/  @P1 BRA `(.L_x_115) ;  /* 0x00000000000c1947 */ /* 0x000fec0003800000 */
[----:B------:R-:W-:Y:S04]  /*6580*/  SHF.L.U32 R3, R101, 0x1f, RZ ;  /* 0x0000001f65037819 */ /* 0x000fe800000006ff */
[----:B------:R-:W1:Y:S02]  /*6590*/  SYNCS.PHASECHK.TRANS64.TRYWAIT P1, [UR48+0x80], R3 ;  /* 0x00008003ff0075a7 */ /* 0x000e640008021130 */
[----:B-1----:R-:W-:Y:S05]  /*65a0*/  @!P1 BRA `(.L_x_116) ;  /* 0x00000040005c9947 */ /* 0x002fea0003800000 */
.L_x_115:
[----:B------:R-:W-:Y:S05]  /*65b0*/  BSYNC B0 ;  /* 0x0000000000007941 */ /* 0x000fea0003800000 */
.L_x_114:
[----:B------:R-:W-:Y:S01]  /*65c0*/  ISETP.NE.AND P1, PT, R62, RZ, PT ;  /* 0x000000ff3e00720c */ /* 0x000fe20003f25270 */
[----:B------:R-:W-:Y:S11]  /*65d0*/  HFMA2 R60, -RZ, RZ, 0, 5.9604644775390625e-08 ;  /* 0x00000001ff3c7431 */ /* 0x000ff600000001ff */
[----:B------:R-:W-:Y:S01]  /*65e0*/  @!UPT UIADD3 URZ, UPT, UPT, URZ, URZ, URZ ;  /* 0x000000fffffff290 */ /* 0x000fe2000fffe0ff */
[----:B------:R3:W1:Y:S04]  /*65f0*/  @P1 LDS.128 R56, [R104] ;  /* 0x0000000068381984 */ /* 0x0006680000000c00 */
[----:B------:R3:W1:Y:S04]  /*6600*/  @P1 LDS.128 R64, [R103+0x10] ;  /* 0x0000100067401984 */ /* 0x0006680000000c00 */
[----:B------:R3:W1:Y:S04]  /*6610*/  @P1 LDS.128 R72, [R102+0x20] ;  /* 0x0000200066481984 */ /* 0x0006680000000c00 */
[----:B------:R3:W1:Y:S02]  /*6620*/  @P1 LDS.128 R80, [R110+0x30] ;  /* 0x000030006e501984 */ /* 0x0006640000000c00 */
.L_x_113:
[----:B------:R-:W-:Y:S05]  /*6630*/  BSYNC B1 ;  /* 0x0000000000017941 */ /* 0x000fea0003800000 */
.L_x_112:
[----:B-1----:R-:W-:Y:S04]  /*6640*/  SHF.R.U32.HI R2, RZ, 0x15, R48 ;  /* 0x00000015ff027819 */ /* 0x002fe80000011630 */
[----:B------:R-:W-:Y:S01]  /*6650*/  LOP3.LUT P1, RZ, R2, 0x3, R96, 0x48, !PT ;  /* 0x0000000302ff7812 */ /* 0x000fe20007824860 */
[----:B------:R-:W-:Y:S01]  /*6660*/  @!UPT UIADD3 URZ, UPT, UPT, URZ, URZ, URZ ;  /* 0x000000fffffff290 */ /* 0x000fe2000fffe0ff */
[----:B----4-:R-:W-:Y:S11]  /*6670*/  @P0 BRA `(.L_x_117) ;  /* 0x0000000000080947 */ /* 0x010ff60003800000 */
[----:B------:R-:W1:Y:S02]  /*6680*/  SYNCS.PHASECHK.TRANS64.TRYWAIT P0, [R112+URZ+0xf0], R0 ;  /* 0x0000f000700075a7 */ /* 0x000e6400080011ff */
[----:B-1----:R-:W-:Y:S05]  /*6690*/  @!P0 BRA `(.L_x_118) ;  /* 0x0000004000388947 */ /* 0x002fea0003800000 */
.L_x_117:
[----:B------:R-:W-:Y:S05]  /*66a0*/  @!P1 BRA `(.L_x_119) ;  /* 0x0000000000409947 */ /* 0x000fea0003800000 */
[----:B------:R-:W4:Y:S01]  /*66b0*/  LDCU.64 UR8, c[0x4][0x70] ;  /* 0x01000e00ff0877ac */ /* 0x000f220008000a00 */
[----:B------:R-:W-:Y:S01]  /*66c0*/  MOV R3, 0x0 ;  /* 0x0000000000037802 */ /* 0x000fe20000000f00 */
[----:B------:R-:W-:Y:S02]  /*66d0*/  HFMA2 R12, -RZ, RZ, 0, 5.9604644775390625e-08 ;  /* 0x00000001ff0c7431 */ /* 0x000fe400000001ff */
[----:B------:R-:W-:Y:S02]  /*66e0*/  IMAD.MOV.U32 R8, RZ, RZ, 0x192 ;  /* 0x00000192ff087424 */ /* 0x000fe400078e00ff */
[----:B------:R-:W-:Y:S01]  /*66f0*/  IMAD.MOV.U32 R13, RZ, RZ, RZ ;  /* 0x000000ffff0d7224 */ /* 0x000fe200078e00ff */
[----:B------:R-:W5:Y:S01]  /*6700*/  LDCU.64 UR6, c[0x4][0x78] ;  /* 0x01000f00ff0677ac */ /* 0x000f620008000a00 */
[----:B------:R-:W1:Y:S01]  /*6710*/  LDC.64 R2, c[0x4][R3] ;  /* 0x0100000003027b82 */ /* 0x000e620000000a00 */
[----:B------:R-:W2:Y:S01]  /*6720*/  LDCU.64 UR4, c[0x4][0x10] ;  /* 0x01000200ff0477ac */ /* 0x000ea20008000a00 */
[----:B----4-:R-:W-:Y:S01]  /*6730*/  MOV R5, UR9 ;  /* 0x0000000900057c02 */ /* 0x010fe20008000f00 */
[----:B------:R-:W-:Y:S01]  /*6740*/  IMAD.U32 R4, RZ, RZ, UR8 ;  /* 0x00000008ff047e24 */ /* 0x000fe2000f8e00ff */
[----:B-----5:R-:W-:Y:S01]  /*6750*/  MOV R7, UR7 ;  /* 0x0000000700077c02 */ /* 0x020fe20008000f00 */
[----:B------:R-:W-:Y:S01]  /*6760*/  IMAD.U32 R6, RZ, RZ, UR6 ;  /* 0x00000006ff067e24 */ /* 0x000fe2000f8e00ff */
[----:B--2---:R-:W-:Y:S01]  /*6770*/  MOV R11, UR5 ;  /* 0x00000005000b7c02 */ /* 0x004fe20008000f00 */
[----:B------:R-:W-:Y:S02]  /*6780*/  IMAD.U32 R10, RZ, RZ, UR4 ;  /* 0x00000004ff0a7e24 */ /* 0x000fe4000f8e00ff */
[----:B------:R-:W-:Y:S07]  /*6790*/  LEPC R20, `(.L_x_119) ;  /* 0x000000001014794e */ /* 0x000fee0000000000 */
[----:B-1-3--:R-:W-:Y:S05]  /*67a0*/  CALL.ABS.NOINC R2 ;  /* 0x0000000002007343 */ /* 0x00afea0003c00000 */
.L_x_119:
[----:B------:R-:W-:Y:S01]  /*67b0*/  SHF.L.U32 R50, R56, 0x10, RZ ;  /* 0x0000001038327819 */ /* 0x000fe200000006ff */
[----:B------:R-:W-:Y:S05]  /*67c0*/  WARPSYNC.ALL ;  /* 0x0000000000007948 */ /* 0x000fea0003800000 */
[----:B------:R-:W-:Y:S01]  /*67d0*/  R2UR UR4, R48 ;  /* 0x00000000300472ca */ /* 0x000fe200000e0000 */
[----:B------:R-:W-:Y:S01]  /*67e0*/  BSSY.RECONVERGENT B0, `(.L_x_120) ;  /* 0x000008c000007945 */ /* 0x000fe20003800200 */
[----:B------:R-:W-:Y:S02]  /*67f0*/  LOP3.LUT R51, R56, 0xffff0000, RZ, 0xc0, !PT ;  /* 0xffff000038337812 */ /* 0x000fe400078ec0ff */
[----:B------:R-:W-:Y:S02]  /*6800*/  SHF.L.U32 R52, R57, 0x10, RZ ;  /* 0x0000001039347819 */ /* 0x000fe400000006ff */
[----:B------:R-:W-:Y:S07]  /*6810*/  ISETP.NE.AND P0, PT, R106, RZ, PT ;  /* 0x000000ff6a00720c */ /* 0x000fee0003f05270 */
[----:B------:R-:W1:Y:S02]  /*6820*/  LDTM.x32 R4, tmem[UR4] ;  /* 0x00000004000479ee */ /* 0x000e6400082c0000 */
[C---:B-12---:R-:W-:Y:S01]  /*6830*/  FMUL R0, R47.reuse, R4 ;  /* 0x000000042f007220 */ /* 0x046fe20000400000 */
[C---:B------:R-:W-:Y:S01]  /*6840*/  FMUL R2, R47.reuse, R5 ;  /* 0x000000052f027220 */ /* 0x040fe20000400000 */
[C---:B------:R-:W-:Y:S01]  /*6850*/  FMUL R4, R47.reuse, R8 ;  /* 0x000000082f047220 */ /* 0x040fe20000400000 */
[C---:B------:R-:W-:Y:S01]  /*6860*/  FMUL R3, R47.reuse, R6 ;  /* 0x000000062f037220 */ /* 0x040fe20000400000 */
[C---:B------:R-:W-:Y:S01]  /*6870*/  FMUL R5, R47.reuse, R9 ;  /* 0x000000092f057220 */ /* 0x040fe20000400000 */
[C---:B------:R-:W-:Y:S01]  /*6880*/  FMUL R8, R47.reuse, R12 ;  /* 0x0000000c2f087220 */ /* 0x040fe20000400000 */
[C---:B------:R-:W-:Y:S01]  /*6890*/  FMUL R6, R47.reuse, R10 ;  /* 0x0000000a2f067220 */ /* 0x040fe20000400000 */
[C---:B------:R-:W-:Y:S01]  /*68a0*/  FMUL R9, R47.reuse, R13 ;  /* 0x0000000d2f097220 */ /* 0x040fe20000400000 */
[----:B------:R-:W-:Y:S01]  /*68b0*/  FMUL R12, R47, R16 ;  /* 0x000000102f0c7220 */ /* 0x000fe20000400000 */
[----:B------:R-:W-:Y:S01]  /*68c0*/  FFMA R0, R49, R50, R0 ;  /* 0x0000003231007223 */ /* 0x000fe20000000000 */
[C---:B------:R-:W-:Y:S01]  /*68d0*/  FMUL R10, R47.reuse, R14 ;  /* 0x0000000e2f0a7220 */ /* 0x040fe20000400000 */
[C---:B------:R-:W-:Y:S01]  /*68e0*/  FMUL R13, R47.reuse, R17 ;  /* 0x000000112f0d7220 */ /* 0x040fe20000400000 */
[----:B------:R-:W-:Y:S01]  /*68f0*/  FMUL R16, R47, R20 ;  /* 0x000000142f107220 */ /* 0x000fe20000400000 */
[----:B------:R-:W-:Y:S01]  /*6900*/  FFMA R2, R49, R51, R2 ;  /* 0x0000003331027223 */ /* 0x000fe20000000002 */
[C---:B------:R-:W-:Y:S01]  /*6910*/  FMUL R14, R47.reuse, R18 ;  /* 0x000000122f0e7220 */ /* 0x040fe20000400000 */
        /* <DEDUP_REMOVED lines=8> */
[----:B------:R-:W-:Y:S01]  /*69a0*/  LOP3.LUT R32, R57, 0xffff0000, RZ, 0xc0, !PT ;  /* 0xffff000039207812 */ /* 0x000fe200078ec0ff */
[C---:B------:R-:W-:Y:S01]  /*69b0*/  FMUL R26, R47.reuse, R30 ;  /* 0x0000001e2f1a7220 */ /* 0x040fe20000400000 */
[----:B------:R-:W-:Y:S01]  /*69c0*/  FMUL R29, R47, R33 ;  /* 0x000000212f1d7220 */ /* 0x000fe20000400000 */
[----:B------:R-:W-:Y:S01]  /*69d0*/  SHF.L.U32 R33, R58, 0x10, RZ ;  /* 0x000000103a217819 */ /* 0x000fe200000006ff */
[----:B------:R-:W-:Y:S01]  /*69e0*/  FFMA R3, R49, R52, R3 ;  /* 0x0000003431037223 */ /* 0x000fe20000000003 */
[----:B------:R-:W-:Y:S01]  /*69f0*/  F2FP.BF16.F32.PACK_AB R52, R2, R0 ;  /* 0x000000000234723e */ /* 0x000fe200000010ff */
[----:B------:R-:W-:Y:S01]  /*6a00*/  FMUL R7, R47, R7 ;  /* 0x000000072f077220 */ /* 0x000fe20000400000 */
[----:B------:R-:W-:Y:S01]  /*6a10*/  SHF.L.U32 R0, R59, 0x10, RZ ;  /* 0x000000103b007819 */ /* 0x000fe200000006ff */
[----:B------:R-:W-:Y:S01]  /*6a20*/  FMUL R30, R47, R34 ;  /* 0x000000222f1e7220 */ /* 0x000fe20000400000 */
[----:B------:R-:W-:Y:S01]  /*6a30*/  LOP3.LUT R34, R58, 0xffff0000, RZ, 0xc0, !PT ;  /* 0xffff00003a227812 */ /* 0x000fe200078ec0ff */
[----:B------:R-:W-:Y:S01]  /*6a40*/  FFMA R7, R49, R32, R7 ;  /* 0x0000002031077223 */ /* 0x000fe20000000007 */
[----:B------:R-:W-:Y:S01]  /*6a50*/  LOP3.LUT R2, R59, 0xffff0000, RZ, 0xc0, !PT ;  /* 0xffff00003b027812 */ /* 0x000fe200078ec0ff */
[----:B------:R-:W-:Y:S01]  /*6a60*/  FFMA R4, R49, R33, R4 ;  /* 0x0000002131047223 */ /* 0x000fe20000000004 */
[----:B------:R-:W-:Y:S01]  /*6a70*/  FMUL R11, R47, R11 ;  /* 0x0000000b2f0b7220 */ /* 0x000fe20000400000 */
[----:B------:R-:W-:Y:S01]  /*6a80*/  FFMA R5, R49, R34, R5 ;  /* 0x0000002231057223 */ /* 0x000fe20000000005 */
[----:B------:R-:W-:Y:S01]  /*6a90*/  F2FP.BF16.F32.PACK_AB R53, R7, R3 ;  /* 0x000000030735723e */ /* 0x000fe200000010ff */
[C---:B------:R-:W-:Y:S01]  /*6aa0*/  FFMA R6, R49.reuse, R0, R6 ;  /* 0x0000000031067223 */ /* 0x040fe20000000006 */
[C---:B------:R-:W-:Y:S01]  /*6ab0*/  SHF.L.U32 R0, R64.reuse, 0x10, RZ ;  /* 0x0000001040007819 */ /* 0x040fe200000006ff */
[----:B------:R-:W-:Y:S01]  /*6ac0*/  FFMA R11, R49, R2, R11 ;  /* 0x00000002310b7223 */ /* 0x000fe2000000000b */
[----:B------:R-:W-:Y:S01]  /*6ad0*/  LOP3.LUT R2, R64, 0xffff0000, RZ, 0xc0, !PT ;  /* 0xffff000040027812 */ /* 0x000fe200078ec0ff */
[----:B------:R-:W-:Y:S01]  /*6ae0*/  FMUL R15, R47, R15 ;  /* 0x0000000f2f0f7220 */ /* 0x000fe20000400000 */
[----:B------:R-:W-:Y:S01]  /*6af0*/  SHF.L.U32 R3, R65, 0x10, RZ ;  /* 0x0000001041037819 */ /* 0x000fe200000006ff */
[----:B------:R-:W-:Y:S01]  /*6b00*/  FFMA R8, R49, R0, R8 ;  /* 0x0000000031087223 */ /* 0x000fe20000000008 */
[----:B------:R-:W-:Y:S01]  /*6b10*/  LOP3.LUT R0, R65, 0xffff0000, RZ, 0xc0, !PT ;  /* 0xffff000041007812 */ /* 0x000fe200078ec0ff */
[C---:B------:R-:W-:Y:S01]  /*6b20*/  FFMA R9, R49.reuse, R2, R9 ;  /* 0x0000000231097223 */ /* 0x040fe20000000009 */
[C---:B------:R-:W-:Y:S01]  /*6b30*/  SHF.L.U32 R2, R66.reuse, 0x10, RZ ;  /* 0x0000001042027819 */ /* 0x040fe200000006ff */
[----:B------:R-:W-:Y:S01]  /*6b40*/  FFMA R10, R49, R3, R10 ;  /* 0x00000003310a7223 */ /* 0x000fe2000000000a */
[----:B------:R-:W-:Y:S01]  /*6b50*/  SHF.L.U32 R3, R67, 0x10, RZ ;  /* 0x0000001043037819 */ /* 0x000fe200000006ff */
[C---:B------:R-:W-:Y:S01]  /*6b60*/  FFMA R15, R49.reuse, R0, R15 ;  /* 0x00000000310f7223 */ /* 0x040fe2000000000f */
[----:B------:R-:W-:Y:S01]  /*6b70*/  LOP3.LUT R0, R66, 0xffff0000, RZ, 0xc0, !PT ;  /* 0xffff000042007812 */ /* 0x000fe200078ec0ff */
[----:B------:R-:W-:Y:S01]  /*6b80*/  FFMA R12, R49, R2, R12 ;  /* 0x00000002310c7223 */ /* 0x000fe2000000000c */
[C---:B------:R-:W-:Y:S01]  /*6b90*/  SHF.L.U32 R2, R72.reuse, 0x10, RZ ;  /* 0x0000001048027819 */ /* 0x040fe200000006ff */
[----:B------:R-:W-:Y:S01]  /*6ba0*/  FMUL R19, R47, R19 ;  /* 0x000000132f137220 */ /* 0x000fe20000400000 */
[----:B------:R-:W-:Y:S01]  /*6bb0*/  F2FP.BF16.F32.PACK_AB R54, R5, R4 ;  /* 0x000000040536723e */ /* 0x000fe200000010ff */
[----:B------:R-:W-:Y:S01]  /*6bc0*/  FFMA R13, R49, R0, R13 ;  /* 0x00000000310d7223 */ /* 0x000fe2000000000d */
[----:B------:R-:W-:Y:S01]  /*6bd0*/  LOP3.LUT R0, R67, 0xffff0000, RZ, 0xc0, !PT ;  /* 0xffff000043007812 */ /* 0x000fe200078ec0ff */
[----:B------:R-:W-:Y:S01]  /*6be0*/  FFMA R14, R49, R3, R14 ;  /* 0x00000003310e7223 */ /* 0x000fe2000000000e */
[----:B------:R-:W-:Y:S01]  /*6bf0*/  LOP3.LUT R3, R72, 0xffff0000, RZ, 0xc0, !PT ;  /* 0xffff000048037812 */ /* 0x000fe200078ec0ff */
[----:B------:R-:W-:Y:S01]  /*6c00*/  FMUL R23, R47, R23 ;  /* 0x000000172f177220 */ /* 0x000fe20000400000 */
[----:B------:R-:W-:Y:S01]  /*6c10*/  F2FP.BF16.F32.PACK_AB R55, R11, R6 ;  /* 0x000000060b37723e */ /* 0x000fe200000010ff */
[----:B------:R-:W-:Y:S01]  /*6c20*/  FFMA R19, R49, R0, R19 ;  /* 0x0000000031137223 */ /* 0x000fe20000000013 */
[----:B------:R-:W-:Y:S01]  /*6c30*/  SHF.L.U32 R0, R73, 0x10, RZ ;  /* 0x0000001049007819 */ /* 0x000fe200000006ff */
[----:B------:R-:W-:Y:S01]  /*6c40*/  FFMA R16, R49, R2, R16 ;  /* 0x0000000231107223 */ /* 0x000fe20000000010 */
[----:B------:R-:W-:Y:S01]  /*6c50*/  LOP3.LUT R2, R73, 0xffff0000, RZ, 0xc0, !PT ;  /* 0xffff000049027812 */ /* 0x000fe200078ec0ff */
[----:B------:R-:W-:Y:S01]  /*6c60*/  FFMA R17, R49, R3, R17 ;  /* 0x0000000331117223 */ /* 0x000fe20000000011 */
[----:B------:R-:W-:Y:S01]  /*6c70*/  SHF.L.U32 R3, R75, 0x10, RZ ;  /* 0x000000104b037819 */ /* 0x000fe200000006ff */
[----:B------:R-:W-:Y:S01]  /*6c80*/  FFMA R18, R49, R0, R18 ;  /* 0x0000000031127223 */ /* 0x000fe20000000012 */
[C---:B------:R-:W-:Y:S01]  /*6c90*/  SHF.L.U32 R0, R74.reuse, 0x10, RZ ;  /* 0x000000104a007819 */ /* 0x040fe200000006ff */
[----:B------:R1:W-:Y:S01]  /*6ca0*/  STS.128 [R104], R52 ;  /* 0x0000003468007388 */ /* 0x0003e20000000c00 */
[----:B------:R-:W-:Y:S01]  /*6cb0*/  F2FP.BF16.F32.PACK_AB R8, R9, R8 ;  /* 0x000000080908723e */ /* 0x000fe200000010ff */
[C---:B------:R-:W-:Y:S01]  /*6cc0*/  FFMA R23, R49.reuse, R2, R23 ;  /* 0x0000000231177223 */ /* 0x040fe20000000017 */
[----:B------:R-:W-:Y:S01]  /*6cd0*/  LOP3.LUT R2, R74, 0xffff0000, RZ, 0xc0, !PT ;  /* 0xffff00004a027812 */ /* 0x000fe200078ec0ff */
[----:B------:R-:W-:Y:S01]  /*6ce0*/  FFMA R20, R49, R0, R20 ;  /* 0x0000000031147223 */ /* 0x000fe20000000014 */
[----:B------:R-:W-:Y:S01]  /*6cf0*/  LOP3.LUT R0, R75, 0xffff0000, RZ, 0xc0, !PT ;  /* 0xffff00004b007812 */ /* 0x000fe200078ec0ff */
[----:B------:R-:W-:Y:S01]  /*6d00*/  FMUL R27, R47, R27 ;  /* 0x0000001b2f1b7220 */ /* 0x000fe20000400000 */
[----:B------:R-:W-:Y:S01]  /*6d10*/  F2FP.BF16.F32.PACK_AB R9, R15, R10 ;  /* 0x0000000a0f09723e */ /* 0x000fe200000010ff */
[C---:B------:R-:W-:Y:S01]  /*6d20*/  FFMA R21, R49.reuse, R2, R21 ;  /* 0x0000000231157223 */ /* 0x040fe20000000015 */
[C---:B------:R-:W-:Y:S01]  /*6d30*/  FFMA R22, R49.reuse, R3, R22 ;  /* 0x0000000331167223 */ /* 0x040fe20000000016 */
[----:B------:R-:W-:Y:S01]  /*6d40*/  FFMA R27, R49, R0, R27 ;  /* 0x00000000311b7223 */ /* 0x000fe2000000001b */
[C---:B------:R-:W-:Y:S01]  /*6d50*/  SHF.L.U32 R2, R80.reuse, 0x10, RZ ;  /* 0x0000001050027819 */ /* 0x040fe200000006ff */
[C---:B------:R-:W-:Y:S01]  /*6d60*/  FMUL R31, R47.reuse, R31 ;  /* 0x0000001f2f1f7220 */ /* 0x040fe20000400000 */
[----:B------:R-:W-:Y:S01]  /*6d70*/  LOP3.LUT R0, R80, 0xffff0000, RZ, 0xc0, !PT ;  /* 0xffff000050007812 */ /* 0x000fe200078ec0ff */
[----:B------:R-:W-:Y:S01]  /*6d80*/  FMUL R35, R47, R35 ;  /* 0x000000232f237220 */ /* 0x000fe20000400000 */
[----:B------:R-:W-:Y:S01]  /*6d90*/  SHF.L.U32 R3, R81, 0x10, RZ ;  /* 0x0000001051037819 */ /* 0x000fe200000006ff */
[----:B------:R-:W-:Y:S01]  /*6da0*/  FFMA R24, R49, R2, R24 ;  /* 0x0000000231187223 */ /* 0x000fe20000000018 */
[----:B------:R-:W-:Y:S01]  /*6db0*/  F2FP.BF16.F32.PACK_AB R10, R13, R12 ;  /* 0x0000000c0d0a723e */ /* 0x000fe200000010ff */
[----:B------:R-:W-:Y:S01]  /*6dc0*/  FFMA R25, R49, R0, R25 ;  /* 0x0000000031197223 */ /* 0x000fe20000000019 */
[----:B------:R-:W-:Y:S01]  /*6dd0*/  F2FP.BF16.F32.PACK_AB R11, R19, R14 ;  /* 0x0000000e130b723e */ /* 0x000fe200000010ff */
[----:B------:R-:W-:Y:S01]  /*6de0*/  FFMA R26, R49, R3, R26 ;  /* 0x00000003311a7223 */ /* 0x000fe2000000001a */
[----:B------:R-:W-:Y:S02]  /*6df0*/  LOP3.LUT R0, R81, 0xffff0000, RZ, 0xc0, !PT ;  /* 0xffff000051007812 */ /* 0x000fe400078ec0ff */
[C---:B------:R-:W-:Y:S01]  /*6e00*/  SHF.L.U32 R2, R82.reuse, 0x10, RZ ;  /* 0x0000001052027819 */ /* 0x040fe200000006ff */
[----:B------:R1:W-:Y:S01]  /*6e10*/  STS.128 [R103+0x10], R8 ;  /* 0x0000100867007388 */ /* 0x0003e20000000c00 */
[----:B------:R-:W-:Y:S01]  /*6e20*/  LOP3.LUT R3, R82, 0xffff0000, RZ, 0xc0, !PT ;  /* 0xffff000052037812 */ /* 0x000fe200078ec0ff */
[----:B------:R-:W-:Y:S01]  /*6e30*/  FFMA R31, R49, R0, R31 ;  /* 0x00000000311f7223 */ /* 0x000fe2000000001f */
[----:B------:R-:W-:Y:S01]  /*6e40*/  SHF.L.U32 R4, R83, 0x10, RZ ;  /* 0x0000001053047819 */ /* 0x000fe200000006ff */
[----:B------:R-:W-:Y:S01]  /*6e50*/  FFMA R28, R49, R2, R28 ;  /* 0x00000002311c7223 */ /* 0x000fe2000000001c */
[----:B------:R-:W-:Y:S01]  /*6e60*/  F2FP.BF16.F32.PACK_AB R16, R17, R16 ;  /* 0x000000101110723e */ /* 0x000fe200000010ff */
[----:B------:R-:W-:Y:S01]  /*6e70*/  FFMA R29, R49, R3, R29 ;  /* 0x00000003311d7223 */ /* 0x000fe2000000001d */
[----:B------:R-:W-:Y:S01]  /*6e80*/  LOP3.LUT R5, R83, 0xffff0000, RZ, 0xc0, !PT ;  /* 0xffff000053057812 */ /* 0x000fe200078ec0ff */
[----:B------:R-:W-:Y:S01]  /*6e90*/  FFMA R30, R49, R4, R30 ;  /* 0x00000004311e7223 */ /* 0x000fe2000000001e */
[----:B------:R-:W-:Y:S02]  /*6ea0*/  F2FP.BF16.F32.PACK_AB R17, R23, R18 ;  /* 0x000000121711723e */ /* 0x000fe400000010ff */
[----:B------:R-:W-:Y:S01]  /*6eb0*/  F2FP.BF16.F32.PACK_AB R18, R21, R20 ;  /* 0x000000141512723e */ /* 0x000fe200000010ff */
[----:B------:R-:W-:Y:S01]  /*6ec0*/  FFMA R35, R49, R5, R35 ;  /* 0x0000000531237223 */ /* 0x000fe20000000023 */
[----:B------:R-:W-:Y:S02]  /*6ed0*/  F2FP.BF16.F32.PACK_AB R19, R27, R22 ;  /* 0x000000161b13723e */ /* 0x000fe400000010ff */
[----:B------:R-:W-:Y:S02]  /*6ee0*/  F2FP.BF16.F32.PACK_AB R24, R25, R24 ;  /* 0x000000181918723e */ /* 0x000fe400000010ff */
[----:B------:R-:W-:Y:S01]  /*6ef0*/  F2FP.BF16.F32.PACK_AB R25, R31, R26 ;  /* 0x0000001a1f19723e */ /* 0x000fe200000010ff */
[----:B------:R1:W-:Y:S01]  /*6f00*/  STS.128 [R102+0x20], R16 ;  /* 0x0000201066007388 */ /* 0x0003e20000000c00 */
[----:B------:R-:W-:Y:S02]  /*6f10*/  F2FP.BF16.F32.PACK_AB R26, R29, R28 ;  /* 0x0000001c1d1a723e */ /* 0x000fe400000010ff */
[----:B------:R-:W-:Y:S05]  /*6f20*/  F2FP.BF16.F32.PACK_AB R27, R35, R30 ;  /* 0x0000001e231b723e */ /* 0x000fea00000010ff */
[----:B------:R1:W-:Y:S01]  /*6f30*/  STS.128 [R110+0x30], R24 ;  /* 0x000030186e007388 */ /* 0x0003e20000000c00 */
[----:B------:R-:W-:Y:S01]  /*6f40*/  @!PT LDS RZ, [RZ] ;  /* 0x00000000fffff984 */ /* 0x000fe20000000800 */
[----:B------:R-:W-:Y:S01]  /*6f50*/  @!PT LDS RZ, [RZ] ;  /* 0x00000000fffff984 */ /* 0x000fe20000000800 */
[----:B------:R-:W-:Y:S01]  /*6f60*/  @!PT LDS RZ, [RZ] ;  /* 0x00000000fffff984 */ /* 0x000fe20000000800 */
[----:B------:R-:W-:Y:S01]  /*6f70*/  @!PT LDS RZ, [RZ] ;  /* 0x00000000fffff984 */ /* 0x000fe20000000800 */
[----:B------:R2:W-:Y:S07]  /*6f80*/  MEMBAR.ALL.CTA ;  /* 0x0000000000007992 */ /* 0x0005ee0000008000 */
[----:B--2---:R-:W2:Y:S02]  /*6f90*/  FENCE.VIEW.ASYNC.S ;  /* 0x00000000000073c6 */ /* 0x004ea40000000000 */
[----:B--2---:R-:W-:Y:S06]  /*6fa0*/  BAR.SYNC.DEFER_BLOCKING 0x1, 0x80 ;  /* 0x0042000000007b1d */ /* 0x004fec0000010000 */
[----:B------:R-:W-:Y:S05]  /*6fb0*/  @P0 BRA `(.L_x_121) ;  /* 0x0000000000380947 */ /* 0x000fea0003800000 */
[----:B------:R-:W-:Y:S02]  /*6fc0*/  UIADD3 UR4, UPT, UPT, UR48, 0x200, URZ ;  /* 0x0000020030047890 */ /* 0x000fe4000fffe0ff */
[----:B------:R-:W-:Y:S01]  /*6fd0*/  UIADD3 UR8, UP0, UPT, UR52, 0x680, URZ ;  /* 0x0000068034087890 */ /* 0x000fe2000ff1e0ff */
[----:B------:R-:W-:Y:S01]  /*6fe0*/  UMOV UR43, UR36 ;  /* 0x00000024002b7c82 */ /* 0x000fe20008000000 */
[----:B------:R-:W-:Y:S02]  /*6ff0*/  UIADD3 UR5, UPT, UPT, UR41, 0x80, URZ ;  /* 0x0000008029057890 */ /* 0x000fe4000fffe0ff */
[----:B------:R-:W-:Y:S01]  /*7000*/  MOV R97, UR4 ;  /* 0x0000000400617c02 */ /* 0x000fe20008000f00 */
[----:B------:R-:W-:Y:S02]  /*7010*/  UIADD3.X UR9, UPT, UPT, URZ, UR53, URZ, UP0, !UPT ;  /* 0x00000035ff097290 */ /* 0x000fe400087fe4ff */
[----:B------:R-:W-:Y:S01]  /*7020*/  UIADD3 UR4, UPT, UPT, UR48, 0x1200, URZ ;  /* 0x0000120030047890 */ /* 0x000fe2000fffe0ff */
[----:B------:R-:W-:Y:S01]  /*7030*/  R2UR UR40, R97 ;  /* 0x00000000612872ca */ /* 0x000fe200000e0000 */
[----:B------:R-:W-:Y:S01]  /*7040*/  UMOV UR6, UR42 ;  /* 0x0000002a00067c82 */ /* 0x000fe20008000000 */
[----:B------:R-:W-:Y:S11]  /*7050*/  UMOV UR7, UR36 ;  /* 0x0000002400077c82 */ /* 0x000ff60008000000 */
[----:B------:R2:W-:Y:S01]  /*7060*/  UTMASTG.3D [UR40], [UR8] ;  /* 0x00000028080073b5 */ /* 0x0005e20008010000 */
[----:B------:R2:W-:Y:S01]  /*7070*/  UTMASTG.3D [UR4], [UR8] ;  /* 0x00000004080073b5 */ /* 0x0005e20008010000 */
[----:B------:R0:W-:Y:S01]  /*7080*/  UTMACMDFLUSH ;  /* 0x00000000000079b7 */ /* 0x0001e20000000000 */
[----:B--2---:R-:W-:Y:S04]  /*7090*/  DEPBAR.LE SB0, 0x1 ;  /* 0x000080400000791a */ /* 0x004fe80000000000 */
.L_x_121:
[----:B------:R-:W-:Y:S05]  /*70a0*/  BSYNC.RECONVERGENT B0 ;  /* 0x0000000000007941 */ /* 0x000fea0003800200 */
.L_x_120:
[----:B------:R-:W-:Y:S01]  /*70b0*/  BAR.SYNC.DEFER_BLOCKING 0x1, 0x80 ;  /* 0x0042000000007b1d */ /* 0x000fe20000010000 */
[----:B------:R-:W-:Y:S01]  /*70c0*/  ISETP.NE.AND P1, PT, R111, RZ, PT ;  /* 0x000000ff6f00720c */ /* 0x000fe20003f25270 */
[----:B------:R-:W-:Y:S01]  /*70d0*/  UISETP.NE.AND UP0, UPT, UR49, URZ, UPT ;  /* 0x000000ff3100728c */ /* 0x000fe2000bf05270 */
[----:B------:R-:W-:Y:S11]  /*70e0*/  LEA R2, R60, UR48, 0x3 ;  /* 0x000000303c027c11 */ /* 0x000ff6000f8e18ff */
[----:B------:R-:W-:Y:S01]  /*70f0*/  @P1 SHF.L.U32 R3, R101, 0x1f, RZ ;  /* 0x0000001f65031819 */ /* 0x000fe200000006ff */
[----:B------:R-:W-:Y:S06]  /*7100*/  BRA.U !UP0, `(.L_x_122) ;  /* 0x0000000108247547 */ /* 0x000fec000b800000 */
[----:B------:R-:W-:Y:S01]  /*7110*/  IMAD.U32 R4, RZ, RZ, UR51 ;  /* 0x00000033ff047e24 */ /* 0x000fe2000f8e00ff */
[----:B------:R-:W-:Y:S01]  /*7120*/  MOV R0, UR37 ;  /* 0x0000002500007c02 */ /* 0x000fe20008000f00 */
[----:B------:R-:W-:Y:S03]  /*7130*/  UIADD3 UR51, UPT, UPT, UR51, 0x1, URZ ;  /* 0x0000000133337890 */ /* 0x000fe6000fffe0ff */
[----:B------:R-:W-:Y:S01]  /*7140*/  @P1 LEA R4, R4, UR48, 0x3 ;  /* 0x0000003004041c11 */ /* 0x000fe2000f8e18ff */
[----:B------:R-:W-:Y:S04]  /*7150*/  UISETP.NE.AND UP0, UPT, UR51, 0x4, UPT ;  /* 0x000000043300788c */ /* 0x000fe8000bf05270 */
[----:B------:R-:W-:Y:S01]  /*7160*/  @P1 VIADD R4, R4, 0xa0 ;  /* 0x000000a004041836 */ /* 0x000fe20000000000 */
[----:B------:R-:W-:Y:S04]  /*7170*/  USEL UR51, UR51, URZ, UP0 ;  /* 0x000000ff33337287 */ /* 0x000fe80008000000 */
[----:B------:R-:W-:Y:S04]  /*7180*/  @P1 PRMT R0, R0, 0x654, R4 ;  /* 0x0000065400001816 */ /* 0x000fe80000000004 */
[----:B------:R2:W-:Y:S04]  /*7190*/  @P1 SYNCS.ARRIVE.TRANS64.RED.A1T0 RZ, [R0+URZ], RZ ;  /* 0x000000ff00ff19a7 */ /* 0x0005e800081004ff */
.L_x_122:
[----:B------:R-:W4:Y:S01]  /*71a0*/  @P1 SYNCS.PHASECHK.TRANS64.TRYWAIT P0, [R2+URZ+0x80], R3 ;  /* 0x00008003020015a7 */ /* 0x000f2200080011ff */
[----:B------:R-:W-:Y:S01]  /*71b0*/  BSSY B1, `(.L_x_123) ;  /* 0x0000016000017945 */ /* 0x000fe20003800000 */
[----:B----4-:R-:W-:Y:S03]  /*71c0*/  @P1 SEL R61, RZ, 0x1, !P0 ;  /* 0x00000001ff3d1807 */ /* 0x010fe60004000000 */
[----:B------:R-:W-:Y:S05]  /*71d0*/  @!P1 BRA `(.L_x_124) ;  /* 0x00000000004c9947 */ /* 0x000fea0003800000 */
[----:B------:R-:W-:Y:S01]  /*71e0*/  ISETP.NE.AND P0, PT, R61, RZ, PT ;  /* 0x000000ff3d00720c */ /* 0x000fe20003f05270 */
[----:B------:R-:W-:Y:S01]  /*71f0*/  BSSY B0, `(.L_x_125) ;  /* 0x000000b000007945 */ /* 0x000fe20003800000 */
[----:B------:R-:W-:Y:S11]  /*7200*/  ISETP.NE.AND P1, PT, R62, RZ, PT ;  /* 0x000000ff3e00720c */ /* 0x000ff60003f25270 */
[----:B------:R-:W-:Y:S02]  /*7210*/  @!UPT UIADD3 URZ, UPT, UPT, URZ, URZ, URZ ;  /* 0x000000fffffff290 */ /* 0x000fe4000fffe0ff */
[C---:B------:R-:W-:Y:S01]  /*7220*/  @P1 IMAD R6, R60.reuse, 0x2000, R104 ;  /* 0x000020003c061824 */ /* 0x040fe200078e0268 */
[C---:B------:R-:W-:Y:S01]  /*7230*/  @P1 LEA R4, R60.reuse, R102, 0xd ;  /* 0x000000663c041211 */ /* 0x040fe200078e68ff */
[C---:B------:R-:W-:Y:S02]  /*7240*/  @P1 IMAD R5, R60.reuse, 0x2000, R103 ;  /* 0x000020003c051824 */ /* 0x040fe400078e0267 */
[----:B------:R-:W-:Y:S01]  /*7250*/  @P1 IMAD R3, R60, 0x2000, R110 ;  /* 0x000020003c031824 */ /* 0x000fe200078e026e */
[----:B------:R-:W-:Y:S06]  /*7260*/  @P0 BRA `(.L_x_126) ;  /* 0x00000000000c0947 */ /* 0x000fec0003800000 */
[----:B--2---:R-:W-:Y:S04]  /*7270*/  SHF.L.U32 R0, R101, 0x1f, RZ ;  /* 0x0000001f65007819 */ /* 0x004fe800000006ff */
[----:B------:R-:W2:Y:S02]  /*7280*/  SYNCS.PHASECHK.TRANS64.TRYWAIT P0, [R2+URZ+0x80], R0 ;  /* 0x00008000020075a7 */ /* 0x000ea400080011ff */
[----:B--2---:R-:W-:Y:S05]  /*7290*/  @!P0 BRA `(.L_x_127) ;  /* 0x00000034004c8947 */ /* 0x004fea0003800000 */
.L_x_126:
[----:B------:R-:W-:Y:S05]  /*72a0*/  BSYNC B0 ;  /* 0x0000000000007941 */ /* 0x000fea0003800000 */
.L_x_125:
[----:B------:R-:W-:Y:S02]  /*72b0*/  ISETP.NE.AND P0, PT, R62, RZ, PT ;  /* 0x000000ff3e00720c */ /* 0x000fe40003f05270 */
[----:B------:R-:W-:Y:S11]  /*72c0*/  IADD3 R60, PT, PT, R60, 0x1, RZ ;  /* 0x000000013c3c7810 */ /* 0x000ff60007ffe0ff */
[----:B------:R4:W1:Y:S04]  /*72d0*/  @P0 LDS.128 R56, [R6] ;  /* 0x0000000006380984 */ /* 0x0008680000000c00 */
[----:B------:R4:W1:Y:S04]  /*72e0*/  @P0 LDS.128 R64, [R5+0x10] ;  /* 0x0000100005400984 */ /* 0x0008680000000c00 */
[----:B------:R4:W1:Y:S04]  /*72f0*/  @P0 LDS.128 R72, [R4+0x20] ;  /* 0x0000200004480984 */ /* 0x0008680000000c00 */
[----:B------:R4:W1:Y:S02]  /*7300*/  @P0 LDS.128 R80, [R3+0x30] ;  /* 0x0000300003500984 */ /* 0x0008640000000c00 */
.L_x_124:
[----:B------:R-:W-:Y:S05]  /*7310*/  BSYNC B1 ;  /* 0x0000000000017941 */ /* 0x000fea0003800000 */
.L_x_123:
[----:B--2---:R-:W-:Y:S05]  /*7320*/  VIADD R0, R48, 0x20 ;  /* 0x0000002030007836 */ /* 0x004fea0000000000 */
[----:B------:R-:W-:Y:S04]  /*7330*/  SHF.R.U32.HI R0, RZ, 0x15, R0 ;  /* 0x00000015ff007819 */ /* 0x000fe80000011600 */
[----:B------:R-:W-:Y:S11]  /*7340*/  LOP3.LUT P0, RZ, R0, 0x3, R96, 0x48, !PT ;  /* 0x0000000300ff7812 */ /* 0x000ff60007804860 */
[----:B------:R-:W-:Y:S02]  /*7350*/  @!UPT UIADD3 URZ, UPT, UPT, URZ, URZ, URZ ;  /* 0x000000fffffff290 */ /* 0x000fe4000fffe0ff */
[----:B------:R-:W-:Y:S05]  /*7360*/  @!P0 BRA `(.L_x_128) ;  /* 0x0000000000408947 */ /* 0x000fea0003800000 */
[----:B------:R-:W2:Y:S01]  /*7370*/  LDCU.64 UR8, c[0x4][0x70] ;  /* 0x01000e00ff0877ac */ /* 0x000ea20008000a00 */
[----:B----4-:R-:W-:Y:S01]  /*7380*/  MOV R3, 0x0 ;  /* 0x0000000000037802 */ /* 0x010fe20000000f00 */
[----:B------:R-:W-:Y:S02]  /*7390*/  HFMA2 R12, -RZ, RZ, 0, 5.9604644775390625e-08 ;  /* 0x00000001ff0c7431 */ /* 0x000fe400000001ff */
[----:B-1----:R-:W-:Y:S02]  /*73a0*/  IMAD.MOV.U32 R8, RZ, RZ, 0x192 ;  /* 0x00000192ff087424 */ /* 0x002fe400078e00ff */
[----:B------:R-:W-:Y:S01]  /*73b0*/  IMAD.MOV.U32 R13, RZ, RZ, RZ ;  /* 0x000000ffff0d7224 */ /* 0x000fe200078e00ff */
[----:B------:R-:W1:Y:S01]  /*73c0*/  LDCU.64 UR6, c[0x4][0x78] ;  /* 0x01000f00ff0677ac */ /* 0x000e620008000a00 */
[----:B------:R-:W4:Y:S01]  /*73d0*/  LDC.64 R2, c[0x4][R3] ;  /* 0x0100000003027b82 */ /* 0x000f220000000a00 */
[----:B------:R-:W5:Y:S01]  /*73e0*/  LDCU.64 UR4, c[0x4][0x10] ;  /* 0x01000200ff0477ac */ /* 0x000f620008000a00 */
[----:B--2---:R-:W-:Y:S01]  /*73f0*/  MOV R5, UR9 ;  /* 0x0000000900057c02 */ /* 0x004fe20008000f00 */
[----:B------:R-:W-:Y:S01]  /*7400*/  IMAD.U32 R4, RZ, RZ, UR8 ;  /* 0x00000008ff047e24 */ /* 0x000fe2000f8e00ff */
[----:B-1----:R-:W-:Y:S01]  /*7410*/  MOV R7, UR7 ;  /* 0x0000000700077c02 */ /* 0x002fe20008000f00 */
[----:B------:R-:W-:Y:S01]  /*7420*/  IMAD.U32 R6, RZ, RZ, UR6 ;  /* 0x00000006ff067e24 */ /* 0x000fe2000f8e00ff */
[----:B-----5:R-:W-:Y:S01]  /*7430*/  MOV R11, UR5 ;  /* 0x00000005000b7c02 */ /* 0x020fe20008000f00 */
[----:B------:R-:W-:Y:S02]  /*7440*/  IMAD.U32 R10, RZ, RZ, UR4 ;  /* 0x00000004ff0a7e24 */ /* 0x000fe4000f8e00ff */
[----:B------:R-:W-:Y:S07]  /*7450*/  LEPC R20, `(.L_x_128) ;  /* 0x000000001014794e */ /* 0x000fee0000000000 */
[----:B---34-:R-:W-:Y:S05]  /*7460*/  CALL.ABS.NOINC R2 ;  /* 0x0000000002007343 */ /* 0x018fea0003c00000 */
.L_x_128:
[----:B------:R-:W-:Y:S01]  /*7470*/  ISETP.NE.AND P6, PT, R111, RZ, PT ;  /* 0x000000ff6f00720c */ /* 0x000fe20003fc5270 */
[----:B------:R-:W-:Y:S05]  /*7480*/  WARPSYNC.ALL ;  /* 0x0000000000007948 */ /* 0x000fea0003800000 */
[----:B------:R-:W-:Y:S01]  /*7490*/  R2UR UR4, R48 ;  /* 0x00000000300472ca */ /* 0x000fe200000e0000 */
[----:B------:R-:W-:Y:S01]  /*74a0*/  BSSY.RECONVERGENT B0, `(.L_x_129) ;  /* 0x0000094000007945 */ /* 0x000fe20003800200 */
[----:B------:R-:W-:Y:S02]  /*74b0*/  MOV R50, UR51 ;  /* 0x0000003300327c02 */ /* 0x000fe40008000f00 */
[----:B-1--4-:R-:W-:Y:S02]  /*74c0*/  SHF.L.U32 R3, R56, 0x10, RZ ;  /* 0x0000001038037819 */ /* 0x012fe400000006ff */
[----:B------:R-:W-:Y:S02]  /*74d0*/  MOV R63, UR37 ;  /* 0x00000025003f7c02 */ /* 0x000fe40008000f00 */
[----:B------:R-:W-:Y:S02]  /*74e0*/  @P6 LEA R50, R50, UR48, 0x3 ;  /* 0x0000003032326c11 */ /* 0x000fe4000f8e18ff */
[----:B------:R-:W-:Y:S02]  /*74f0*/  LOP3.LUT R51, R57, 0xffff0000, RZ, 0xc0, !PT ;  /* 0xffff000039337812 */ /* 0x000fe400078ec0ff */
[----:B------:R-:W-:Y:S01]  /*7500*/  @P6 IADD3 R50, PT, PT, R50, 0xa0, RZ ;  /* 0x000000a032326810 */ /* 0x000fe20007ffe0ff */
[----:B------:R-:W1:Y:S01]  /*7510*/  LDTM.x32 R4, tmem[UR4+0x20] ;  /* 0x00002004000479ee */ /* 0x000e6200082c0000 */
[----:B------:R-:W-:Y:S02]  /*7520*/  ISETP.NE.AND P0, PT, R106, RZ, PT ;  /* 0x000000ff6a00720c */ /* 0x000fe40003f05270 */
[----:B------:R-:W-:Y:S02]  /*7530*/  @P6 PRMT R63, R63, 0x654, R50 ;  /* 0x000006543f3f6816 */ /* 0x000fe40000000032 */
[----:B------:R-:W-:Y:S01]  /*7540*/  SHF.L.U32 R50, R57, 0x10, RZ ;  /* 0x0000001039327819 */ /* 0x000fe200000006ff */
[C---:B-1----:R-:W-:Y:S01]  /*7550*/  FMUL R0, R47.reuse, R4 ;  /* 0x000000042f007220 */ /* 0x042fe20000400000 */
[----:B------:R-:W-:Y:S01]  /*7560*/  LOP3.LUT R4, R56, 0xffff0000, RZ, 0xc0, !PT ;  /* 0xffff000038047812 */ /* 0x000fe200078ec0ff */
[C---:B------:R-:W-:Y:S01]  /*7570*/  FMUL R2, R47.reuse, R5 ;  /* 0x000000052f027220 */ /* 0x040fe20000400000 */
[----:B------:R-:W-:Y:S01]  /*7580*/  FMUL R7, R47, R7 ;  /* 0x000000072f077220 */ /* 0x000fe20000400000 */
[----:B------:R-:W-:Y:S01]  /*7590*/  FFMA R0, R49, R3, R0 ;  /* 0x0000000331007223 */ /* 0x000fe20000000000 */
[----:B------:R-:W-:Y:S01]  /*75a0*/  FMUL R3, R47, R6 ;  /* 0x000000062f037220 */ /* 0x000fe20000400000 */
[----:B------:R-:W-:Y:S01]  /*75b0*/  FFMA R2, R49, R4, R2 ;  /* 0x0000000431027223 */ /* 0x000fe20000000002 */
[C---:B------:R-:W-:Y:S01]  /*75c0*/  FMUL R4, R47.reuse, R8 ;  /* 0x000000082f047220 */ /* 0x040fe20000400000 */
[C---:B------:R-:W-:Y:S01]  /*75d0*/  FMUL R8, R47.reuse, R12 ;  /* 0x0000000c2f087220 */ /* 0x040fe20000400000 */
[C---:B------:R-:W-:Y:S01]  /*75e0*/  FMUL R12, R47.reuse, R16 ;  /* 0x000000102f0c7220 */ /* 0x040fe20000400000 */
[C---:B------:R-:W-:Y:S01]  /*75f0*/  FMUL R16, R47.reuse, R20 ;  /* 0x000000142f107220 */ /* 0x040fe20000400000 */
[----:B------:R-:W-:Y:S01]  /*7600*/  F2FP.BF16.F32.PACK_AB R52, R2, R0 ;  /* 0x000000000234723e */ /* 0x000fe200000010ff */
[C---:B------:R-:W-:Y:S01]  /*7610*/  FMUL R20, R47.reuse, R24 ;  /* 0x000000182f147220 */ /* 0x040fe20000400000 */
[C---:B------:R-:W-:Y:S01]  /*7620*/  LOP3.LUT R0, R58.reuse, 0xffff0000, RZ, 0xc0, !PT ;  /* 0xffff00003a007812 */ /* 0x040fe200078ec0ff */
[----:B------:R-:W-:Y:S01]  /*7630*/  FMUL R24, R47, R28 ;  /* 0x0000001c2f187220 */ /* 0x000fe20000400000 */
[----:B------:R-:W-:Y:S01]  /*7640*/  SHF.L.U32 R2, R59, 0x10, RZ ;  /* 0x000000103b027819 */ /* 0x000fe200000006ff */
[C---:B------:R-:W-:Y:S01]  /*7650*/  FMUL R28, R47.reuse, R32 ;  /* 0x000000202f1c7220 */ /* 0x040fe20000400000 */
[----:B------:R-:W-:Y:S01]  /*7660*/  SHF.L.U32 R32, R58, 0x10, RZ ;  /* 0x000000103a207819 */ /* 0x000fe200000006ff */
[----:B------:R-:W-:Y:S01]  /*7670*/  FMUL R5, R47, R9 ;  /* 0x000000092f057220 */ /* 0x000fe20000400000 */
[C---:B------:R-:W-:Y:S01]  /*7680*/  FFMA R3, R49.reuse, R50, R3 ;  /* 0x0000003231037223 */ /* 0x040fe20000000003 */
[----:B------:R-:W-:Y:S01]  /*7690*/  FFMA R7, R49, R51, R7 ;  /* 0x0000003331077223 */ /* 0x000fe20000000007 */
[----:B------:R-:W-:Y:S01]  /*76a0*/  FMUL R6, R47, R10 ;  /* 0x0000000a2f067220 */ /* 0x000fe20000400000 */
[----:B------:R-:W-:Y:S01]  /*76b0*/  FFMA R4, R49, R32, R4 ;  /* 0x0000002031047223 */ /* 0x000fe20000000004 */
[----:B------:R-:W-:Y:S01]  /*76c0*/  LOP3.LUT R32, R59, 0xffff0000, RZ, 0xc0, !PT ;  /* 0xffff00003b207812 */ /* 0x000fe200078ec0ff */
[----:B------:R-:W-:Y:S01]  /*76d0*/  FFMA R5, R49, R0, R5 ;  /* 0x0000000031057223 */ /* 0x000fe20000000005 */
[C---:B------:R-:W-:Y:S01]  /*76e0*/  SHF.L.U32 R0, R64.reuse, 0x10, RZ ;  /* 0x0000001040007819 */ /* 0x040fe200000006ff */
[----:B------:R-:W-:Y:S01]  /*76f0*/  FMUL R11, R47, R11 ;  /* 0x0000000b2f0b7220 */ /* 0x000fe20000400000 */
[----:B------:R-:W-:Y:S01]  /*7700*/  F2FP.BF16.F32.PACK_AB R53, R7, R3 ;  /* 0x000000030735723e */ /* 0x000fe200000010ff */
[C---:B------:R-:W-:Y:S01]  /*7710*/  FFMA R6, R49.reuse, R2, R6 ;  /* 0x0000000231067223 */ /* 0x040fe20000000006 */
[----:B------:R-:W-:Y:S01]  /*7720*/  LOP3.LUT R2, R64, 0xffff0000, RZ, 0xc0, !PT ;  /* 0xffff000040027812 */ /* 0x000fe200078ec0ff */
[----:B------:R-:W-:Y:S01]  /*7730*/  FFMA R11, R49, R32, R11 ;  /* 0x00000020310b7223 */ /* 0x000fe2000000000b */
[----:B------:R-:W-:Y:S01]  /*7740*/  SHF.L.U32 R3, R65, 0x10, RZ ;  /* 0x0000001041037819 */ /* 0x000fe200000006ff */
[----:B------:R-:W-:Y:S01]  /*7750*/  FFMA R8, R49, R0, R8 ;  /* 0x0000000031087223 */ /* 0x000fe20000000008 */
[----:B------:R-:W-:Y:S01]  /*7760*/  LOP3.LUT R0, R65, 0xffff0000, RZ, 0xc0, !PT ;  /* 0xffff000041007812 */ /* 0x000fe200078ec0ff */
[----:B------:R-:W-:Y:S01]  /*7770*/  FMUL R9, R47, R13 ;  /* 0x0000000d2f097220 */ /* 0x000fe20000400000 */
[----:B------:R-:W-:Y:S01]  /*7780*/  F2FP.BF16.F32.PACK_AB R54, R5, R4 ;  /* 0x000000040536723e */ /* 0x000fe200000010ff */
[----:B------:R-:W-:Y:S01]  /*7790*/  FMUL R10, R47, R14 ;  /* 0x0000000e2f0a7220 */ /* 0x000fe20000400000 */
[----:B------:R-:W-:Y:S01]  /*77a0*/  F2FP.BF16.F32.PACK_AB R55, R11, R6 ;  /* 0x000000060b37723e */ /* 0x000fe200000010ff */
[----:B------:R-:W-:Y:S01]  /*77b0*/  FMUL R15, R47, R15 ;  /* 0x0000000f2f0f7220 */ /* 0x000fe20000400000 */
[----:B------:R-:W-:Y:S01]  /*77c0*/  SHF.L.U32 R4, R81, 0x10, RZ ;  /* 0x0000001051047819 */ /* 0x000fe200000006ff */
[C---:B------:R-:W-:Y:S01]  /*77d0*/  FFMA R9, R49.reuse, R2, R9 ;  /* 0x0000000231097223 */ /* 0x040fe20000000009 */
[C---:B------:R-:W-:Y:S01]  /*77e0*/  SHF.L.U32 R2, R66.reuse, 0x10, RZ ;  /* 0x0000001042027819 */ /* 0x040fe200000006ff */
[C---:B------:R-:W-:Y:S01]  /*77f0*/  FFMA R10, R49.reuse, R3, R10 ;  /* 0x00000003310a7223 */ /* 0x040fe2000000000a */
[----:B------:R-:W-:Y:S01]  /*7800*/  LOP3.LUT R3, R66, 0xffff0000, RZ, 0xc0, !PT ;  /* 0xffff000042037812 */ /* 0x000fe200078ec0ff */
[----:B------:R-:W-:Y:S01]  /*7810*/  FFMA R15, R49, R0, R15 ;  /* 0x00000000310f7223 */ /* 0x000fe2000000000f */
[----:B------:R-:W-:Y:S01]  /*7820*/  SHF.L.U32 R0, R67, 0x10, RZ ;  /* 0x0000001043007819 */ /* 0x000fe200000006ff */
[----:B------:R-:W-:Y:S01]  /*7830*/  FMUL R13, R47, R17 ;  /* 0x000000112f0d7220 */ /* 0x000fe20000400000 */
[----:B------:R-:W-:Y:S01]  /*7840*/  F2FP.BF16.F32.PACK_AB R8, R9, R8 ;  /* 0x000000080908723e */ /* 0x000fe200000010ff */
[----:B------:R-:W-:Y:S01]  /*7850*/  FMUL R14, R47, R18 ;  /* 0x000000122f0e7220 */ /* 0x000fe20000400000 */
[----:B------:R-:W-:Y:S01]  /*7860*/  F2FP.BF16.F32.PACK_AB R9, R15, R10 ;  /* 0x0000000a0f09723e */ /* 0x000fe200000010ff */
[----:B------:R-:W-:Y:S01]  /*7870*/  FFMA R12, R49, R2, R12 ;  /* 0x00000002310c7223 */ /* 0x000fe2000000000c */
[----:B------:R-:W-:Y:S01]  /*7880*/  LOP3.LUT R2, R67, 0xffff0000, RZ, 0xc0, !PT ;  /* 0xffff000043027812 */ /* 0x000fe200078ec0ff */
[----:B------:R-:W-:Y:S01]  /*7890*/  FFMA R13, R49, R3, R13 ;  /* 0x00000003310d7223 */ /* 0x000fe2000000000d */
[----:B------:R-:W-:Y:S01]  /*78a0*/  SHF.L.U32 R3, R73, 0x10, RZ ;  /* 0x0000001049037819 */ /* 0x000fe200000006ff */
[----:B------:R-:W-:Y:S01]  /*78b0*/  FFMA R14, R49, R0, R14 ;  /* 0x00000000310e7223 */ /* 0x000fe2000000000e */
[C---:B------:R-:W-:Y:S01]  /*78c0*/  SHF.L.U32 R0, R72.reuse, 0x10, RZ ;  /* 0x0000001048007819 */ /* 0x040fe200000006ff */
[----:B------:R-:W-:Y:S01]  /*78d0*/  FMUL R19, R47, R19 ;  /* 0x000000132f137220 */ /* 0x000fe20000400000 */
[----:B------:R-:W-:Y:S01]  /*78e0*/  F2FP.BF16.F32.PACK_AB R10, R13, R12 ;  /* 0x0000000c0d0a723e */ /* 0x000fe200000010ff */
[----:B------:R-:W-:Y:S01]  /*78f0*/  FMUL R17, R47, R21 ;  /* 0x000000152f117220 */ /* 0x000fe20000400000 */
[----:B------:R-:W-:Y:S01]  /*7900*/  LOP3.LUT R5, R83, 0xffff0000, RZ, 0xc0, !PT ;  /* 0xffff000053057812 */ /* 0x000fe200078ec0ff */
[C---:B------:R-:W-:Y:S01]  /*7910*/  FFMA R19, R49.reuse, R2, R19 ;  /* 0x0000000231137223 */ /* 0x040fe20000000013 */
[----:B------:R-:W-:Y:S01]  /*7920*/  LOP3.LUT R2, R72, 0xffff0000, RZ, 0xc0, !PT ;  /* 0xffff000048027812 */ /* 0x000fe200078ec0ff */
[----:B------:R1:W-:Y:S01]  /*7930*/  STS.128 [R104+0x2000], R52 ;  /* 0x0020003468007388 */ /* 0x0003e20000000c00 */
[----:B------:R-:W-:Y:S01]  /*7940*/  FFMA R16, R49, R0, R16 ;  /* 0x0000000031107223 */ /* 0x000fe20000000010 */
[----:B------:R-:W-:Y:S01]  /*7950*/  LOP3.LUT R0, R73, 0xffff0000, RZ, 0xc0, !PT ;  /* 0xffff000049007812 */ /* 0x000fe200078ec0ff */
[----:B------:R-:W-:Y:S01]  /*7960*/  FMUL R18, R47, R22 ;  /* 0x000000162f127220 */ /* 0x000fe20000400000 */
[----:B------:R-:W-:Y:S01]  /*7970*/  F2FP.BF16.F32.PACK_AB R11, R19, R14 ;  /* 0x0000000e130b723e */ /* 0x000fe200000010ff */
[----:B------:R-:W-:Y:S01]  /*7980*/  FMUL R23, R47, R23 ;  /* 0x000000172f177220 */ /* 0x000fe20000400000 */
[C---:B------:R-:W-:Y:S01]  /*7990*/  FFMA R17, R49.reuse, R2, R17 ;  /* 0x0000000231117223 */ /* 0x040fe20000000011 */
[C---:B------:R-:W-:Y:S01]  /*79a0*/  SHF.L.U32 R2, R74.reuse, 0x10, RZ ;  /* 0x000000104a027819 */ /* 0x040fe200000006ff */
[----:B------:R-:W-:Y:S01]  /*79b0*/  FFMA R18, R49, R3, R18 ;  /* 0x0000000331127223 */ /* 0x000fe20000000012 */
[----:B------:R-:W-:Y:S01]  /*79c0*/  SHF.L.U32 R3, R75, 0x10, RZ ;  /* 0x000000104b037819 */ /* 0x000fe200000006ff */
[----:B------:R1:W-:Y:S01]  /*79d0*/  STS.128 [R103+0x2010], R8 ;  /* 0x0020100867007388 */ /* 0x0003e20000000c00 */
[----:B------:R-:W-:Y:S01]  /*79e0*/  F2FP.BF16.F32.PACK_AB R16, R17, R16 ;  /* 0x000000101110723e */ /* 0x000fe200000010ff */
[----:B------:R-:W-:Y:S01]  /*79f0*/  FFMA R23, R49, R0, R23 ;  /* 0x0000000031177223 */ /* 0x000fe20000000017 */
[----:B------:R-:W-:Y:S01]  /*7a00*/  LOP3.LUT R0, R74, 0xffff0000, RZ, 0xc0, !PT ;  /* 0xffff00004a007812 */ /* 0x000fe200078ec0ff */
[C---:B------:R-:W-:Y:S01]  /*7a10*/  FMUL R21, R47.reuse, R25 ;  /* 0x000000192f157220 */ /* 0x040fe20000400000 */
[----:B------:R-:W-:Y:S01]  /*7a20*/  FMUL R22, R47, R26 ;  /* 0x0000001a2f167220 */ /* 0x000fe20000400000 */
[C---:B------:R-:W-:Y:S01]  /*7a30*/  FFMA R20, R49.reuse, R2, R20 ;  /* 0x0000000231147223 */ /* 0x040fe20000000014 */
[C---:B------:R-:W-:Y:S01]  /*7a40*/  SHF.L.U32 R2, R80.reuse, 0x10, RZ ;  /* 0x0000001050027819 */ /* 0x040fe200000006ff */
[----:B------:R-:W-:Y:S01]  /*7a50*/  FFMA R21, R49, R0, R21 ;  /* 0x0000000031157223 */ /* 0x000fe20000000015 */
[----:B------:R-:W-:Y:S01]  /*7a60*/  LOP3.LUT R0, R75, 0xffff0000, RZ, 0xc0, !PT ;  /* 0xffff00004b007812 */ /* 0x000fe200078ec0ff */
[----:B------:R-:W-:Y:S01]  /*7a70*/  FFMA R22, R49, R3, R22 ;  /* 0x0000000331167223 */ /* 0x000fe20000000016 */
[C---:B------:R-:W-:Y:S01]  /*7a80*/  FMUL R27, R47.reuse, R27 ;  /* 0x0000001b2f1b7220 */ /* 0x040fe20000400000 */
[----:B------:R-:W-:Y:S01]  /*7a90*/  LOP3.LUT R3, R80, 0xffff0000, RZ, 0xc0, !PT ;  /* 0xffff000050037812 */ /* 0x000fe200078ec0ff */
[C---:B------:R-:W-:Y:S01]  /*7aa0*/  FMUL R25, R47.reuse, R29 ;  /* 0x0000001d2f197220 */ /* 0x040fe20000400000 */
[----:B------:R-:W-:Y:S01]  /*7ab0*/  FMUL R26, R47, R30 ;  /* 0x0000001e2f1a7220 */ /* 0x000fe20000400000 */
[C---:B------:R-:W-:Y:S01]  /*7ac0*/  FFMA R27, R49.reuse, R0, R27 ;  /* 0x00000000311b7223 */ /* 0x040fe2000000001b */
[----:B------:R-:W-:Y:S01]  /*7ad0*/  FFMA R24, R49, R2, R24 ;  /* 0x0000000231187223 */ /* 0x000fe20000000018 */
[----:B------:R-:W-:Y:S01]  /*7ae0*/  LOP3.LUT R0, R81, 0xffff0000, RZ, 0xc0, !PT ;  /* 0xffff000051007812 */ /* 0x000fe200078ec0ff */
[----:B------:R-:W-:Y:S01]  /*7af0*/  FFMA R25, R49, R3, R25 ;  /* 0x0000000331197223 */ /* 0x000fe20000000019 */
[----:B------:R-:W-:Y:S01]  /*7b00*/  FMUL R31, R47, R31 ;  /* 0x0000001f2f1f7220 */ /* 0x000fe20000400000 */
[C---:B------:R-:W-:Y:S01]  /*7b10*/  SHF.L.U32 R2, R82.reuse, 0x10, RZ ;  /* 0x0000001052027819 */ /* 0x040fe200000006ff */
[----:B------:R-:W-:Y:S01]  /*7b20*/  FFMA R26, R49, R4, R26 ;  /* 0x00000004311a7223 */ /* 0x000fe2000000001a */
[----:B------:R-:W-:Y:S01]  /*7b30*/  LOP3.LUT R3, R82, 0xffff0000, RZ, 0xc0, !PT ;  /* 0xffff000052037812 */ /* 0x000fe200078ec0ff */
[----:B------:R-:W-:Y:S01]  /*7b40*/  FMUL R29, R47, R33 ;  /* 0x000000212f1d7220 */ /* 0x000fe20000400000 */
[----:B------:R-:W-:Y:S01]  /*7b50*/  SHF.L.U32 R4, R83, 0x10, RZ ;  /* 0x0000001053047819 */ /* 0x000fe200000006ff */
[----:B------:R-:W-:Y:S01]  /*7b60*/  FMUL R30, R47, R34 ;  /* 0x000000222f1e7220 */ /* 0x000fe20000400000 */
[----:B------:R-:W-:Y:S01]  /*7b70*/  F2FP.BF16.F32.PACK_AB R17, R23, R18 ;  /* 0x000000121711723e */ /* 0x000fe200000010ff */
[----:B------:R-:W-:Y:S01]  /*7b80*/  FFMA R31, R49, R0, R31 ;  /* 0x00000000311f7223 */ /* 0x000fe2000000001f */
[----:B------:R-:W-:Y:S01]  /*7b90*/  FMUL R35, R47, R35 ;  /* 0x000000232f237220 */ /* 0x000fe20000400000 */
[----:B------:R-:W-:Y:S01]  /*7ba0*/  F2FP.BF16.F32.PACK_AB R18, R21, R20 ;  /* 0x000000141512723e */ /* 0x000fe200000010ff */
[----:B------:R-:W-:Y:S01]  /*7bb0*/  FFMA R28, R49, R2, R28 ;  /* 0x00000002311c7223 */ /* 0x000fe2000000001c */
[----:B------:R-:W-:Y:S01]  /*7bc0*/  F2FP.BF16.F32.PACK_AB R19, R27, R22 ;  /* 0x000000161b13723e */ /* 0x000fe200000010ff */
[C---:B------:R-:W-:Y:S01]  /*7bd0*/  FFMA R29, R49.reuse, R3, R29 ;  /* 0x00000003311d7223 */ /* 0x040fe2000000001d */
[C---:B------:R-:W-:Y:S01]  /*7be0*/  FFMA R30, R49.reuse, R4, R30 ;  /* 0x00000004311e7223 */ /* 0x040fe2000000001e */
[----:B------:R-:W-:Y:S01]  /*7bf0*/  FFMA R35, R49, R5, R35 ;  /* 0x0000000531237223 */ /* 0x000fe20000000023 */
[----:B------:R-:W-:Y:S01]  /*7c00*/  F2FP.BF16.F32.PACK_AB R24, R25, R24 ;  /* 0x000000181918723e */ /* 0x000fe200000010ff */
[----:B------:R1:W-:Y:S01]  /*7c10*/  STS.128 [R102+0x2020], R16 ;  /* 0x0020201066007388 */ /* 0x0003e20000000c00 */
[----:B------:R-:W-:Y:S02]  /*7c20*/  F2FP.BF16.F32.PACK_AB R25, R31, R26 ;  /* 0x0000001a1f19723e */ /* 0x000fe400000010ff */
[----:B------:R-:W-:Y:S02]  /*7c30*/  F2FP.BF16.F32.PACK_AB R26, R29, R28 ;  /* 0x0000001c1d1a723e */ /* 0x000fe400000010ff */
[----:B------:R-:W-:Y:S02]  /*7c40*/  F2FP.BF16.F32.PACK_AB R27, R35, R30 ;  /* 0x0000001e231b723e */ /* 0x000fe400000010ff */
[----:B------:R-:W-:Y:S02]  /*7c50*/  LEA R0, R60, UR48, 0x3 ;  /* 0x000000303c007c11 */ /* 0x000fe4000f8e18ff */
[----:B------:R-:W-:Y:S01]  /*7c60*/  @P6 SHF.L.U32 R2, R101, 0x1f, RZ ;  /* 0x0000001f65026819 */ /* 0x000fe200000006ff */
        /* <DEDUP_REMOVED lines=9> */
[----:B------:R-:W-:Y:S02]  /*7d00*/  UIADD3 UR12, UP0, UPT, UR52, 0x680, URZ ;  /* 0x00000680340c7890 */ /* 0x000fe4000ff1e0ff */
[----:B------:R-:W-:Y:S02]  /*7d10*/  UIADD3 UR9, UPT, UPT, UR41, 0x20, URZ ;  /* 0x0000002029097890 */ /* 0x000fe4000fffe0ff */
[----:B------:R-:W-:Y:S02]  /*7d20*/  UIADD3 UR8, UPT, UPT, UR48, 0x2200, URZ ;  /* 0x0000220030087890 */ /* 0x000fe4000fffe0ff */
[----:B------:R-:W-:Y:S01]  /*7d30*/  UIADD3.X UR13, UPT, UPT, URZ, UR53, URZ, UP0, !UPT ;  /* 0x00000035ff0d7290 */ /* 0x000fe200087fe4ff */
[----:B------:R-:W-:Y:S01]  /*7d40*/  UMOV UR10, UR42 ;  /* 0x0000002a000a7c82 */ /* 0x000fe20008000000 */
[----:B------:R-:W-:Y:S01]  /*7d50*/  UMOV UR11, UR36 ;  /* 0x00000024000b7c82 */ /* 0x000fe20008000000 */
[----:B------:R-:W-:Y:S02]  /*7d60*/  UIADD3 UR5, UPT, UPT, UR41, 0xa0, URZ ;  /* 0x000000a029057890 */ /* 0x000fe4000fffe0ff */
[----:B------:R-:W-:Y:S01]  /*7d70*/  UIADD3 UR4, UPT, UPT, UR48, 0x3200, URZ ;  /* 0x0000320030047890 */ /* 0x000fe2000fffe0ff */
[----:B------:R-:W-:Y:S03]  /*7d80*/  UMOV UR6, UR42 ;  /* 0x0000002a00067c82 */ /* 0x000fe60008000000 */
[----:B------:R2:W-:Y:S01]  /*7d90*/  UTMASTG.3D [UR8], [UR12] ;  /* 0x000000080c0073b5 */ /* 0x0005e20008010000 */
[----:B------:R-:W-:Y:S04]  /*7da0*/  UMOV UR7, UR36 ;  /* 0x0000002400077c82 */ /* 0x000fe80008000000 */
[----:B------:R2:W-:Y:S01]  /*7db0*/  UTMASTG.3D [UR4], [UR12] ;  /* 0x000000040c0073b5 */ /* 0x0005e20008010000 */
[----:B------:R0:W-:Y:S01]  /*7dc0*/  UTMACMDFLUSH ;  /* 0x00000000000079b7 */ /* 0x0001e20000000000 */
[----:B--2---:R-:W-:Y:S04]  /*7dd0*/  DEPBAR.LE SB0, 0x1 ;  /* 0x000080400000791a */ /* 0x004fe80000000000 */
.L_x_130:
[----:B------:R-:W-:Y:S05]  /*7de0*/  BSYNC.RECONVERGENT B0 ;  /* 0x0000000000007941 */ /* 0x000fea0003800200 */
.L_x_129:
[----:B------:R-:W-:Y:S01]  /*7df0*/  BAR.SYNC.DEFER_BLOCKING 0x1, 0x80 ;  /* 0x0042000000007b1d */ /* 0x000fe20000010000 */
[----:B------:R-:W-:Y:S04]  /*7e00*/  UIADD3 UR40, UPT, UPT, UR51, 0x1, URZ ;  /* 0x0000000133287890 */ /* 0x000fe8000fffe0ff */
[----:B------:R-:W-:Y:S04]  /*7e10*/  UISETP.NE.AND UP0, UPT, UR40, 0x4, UPT ;  /* 0x000000042800788c */ /* 0x000fe8000bf05270 */
[----:B------:R-:W-:Y:S01]  /*7e20*/  USEL UR40, UR40, URZ, UP0 ;  /* 0x000000ff28287287 */ /* 0x000fe20008000000 */
[----:B------:R2:W-:Y:S01]  /*7e30*/  @P6 SYNCS.ARRIVE.TRANS64.RED.A1T0 RZ, [R63+URZ], RZ ;  /* 0x000000ff3fff69a7 */ /* 0x0005e200081004ff */
[----:B------:R-:W-:Y:S01]  /*7e40*/  BSSY B1, `(.L_x_131) ;  /* 0x0000017000017945 */ /* 0x000fe20003800000 */
[----:B------:R-:W4:Y:S02]  /*7e50*/  @P6 SYNCS.PHASECHK.TRANS64.TRYWAIT P0, [R0+URZ+0x80], R2 ;  /* 0x00008002000065a7 */ /* 0x000f2400080011ff */
[----:B----4-:R-:W-:Y:S01]  /*7e60*/  @P6 SEL R61, RZ, 0x1, !P0 ;  /* 0x00000001ff3d6807 */ /* 0x010fe20004000000 */
[----:B--2---:R-:W-:Y:S06]  /*7e70*/  @!P6 BRA `(.L_x_132) ;  /* 0x00000000004ce947 */ /* 0x004fec0003800000 */
        /* <DEDUP_REMOVED lines=9> */
[----:B------:R-:W-:Y:S04]  /*7f10*/  SHF.L.U32 R6, R101, 0x1f, RZ ;  /* 0x0000001f65067819 */ /* 0x000fe800000006ff */
[----:B------:R-:W2:Y:S02]  /*7f20*/  SYNCS.PHASECHK.TRANS64.TRYWAIT P0, [R0+URZ+0x80], R6 ;  /* 0x00008006000075a7 */ /* 0x000ea400080011ff */
[----:B--2---:R-:W-:Y:S05]  /*7f30*/  @!P0 BRA `(.L_x_135) ;  /* 0x0000002800388947 */ /* 0x004fea0003800000 */
.L_x_134:
[----:B------:R-:W-:Y:S05]  /*7f40*/  BSYNC B0 ;  /* 0x0000000000007941 */ /* 0x000fea0003800000 */
.L_x_133:
[----:B------:R-:W-:Y:S02]  /*7f50*/  ISETP.NE.AND P0, PT, R62, RZ, PT ;  /* 0x000000ff3e00720c */ /* 0x000fe40003f05270 */
[----:B------:R-:W-:Y:S11]  /*7f60*/  IADD3 R60, PT, PT, R60, 0x1, RZ ;  /* 0x000000013c3c7810 */ /* 0x000ff60007ffe0ff */
[----:B------:R4:W1:Y:S04]  /*7f70*/  @P0 LDS.128 R56, [R5] ;  /* 0x0000000005380984 */ /* 0x0008680000000c00 */
[----:B------:R4:W1:Y:S04]  /*7f80*/  @P0 LDS.128 R64, [R4+0x10] ;  /* 0x0000100004400984 */ /* 0x0008680000000c00 */
[----:B------:R4:W1:Y:S04]  /*7f90*/  @P0 LDS.128 R72, [R3+0x20] ;  /* 0x0000200003480984 */ /* 0x0008680000000c00 */
[----:B------:R4:W1:Y:S02]  /*7fa0*/  @P0 LDS.128 R80, [R2+0x30] ;  /* 0x0000300002500984 */ /* 0x0008640000000c00 */
.L_x_132:
[----:B------:R-:W-:Y:S05]  /*7fb0*/  BSYNC B1 ;  /* 0x0000000000017941 */ /* 0x000fea0003800000 */
.L_x_131:
        /* <DEDUP_REMOVED lines=21> */
.L_x_136:
        /* <DEDUP_REMOVED lines=151> */
.L_x_138:
[----:B------:R-:W-:Y:S05]  /*8a80*/  BSYNC.RECONVERGENT B0 ;  /* 0x0000000000007941 */ /* 0x000fea0003800200 */
.L_x_137:
        /* <DEDUP_REMOVED lines=21> */
.L_x_142:
[----:B------:R-:W-:Y:S05]  /*8be0*/  BSYNC B0 ;  /* 0x0000000000007941 */ /* 0x000fea0003800000 */
.L_x_141:
[----:B------:R-:W-:Y:S11]  /*8bf0*/  ISETP.NE.AND P0, PT, R62, RZ, PT ;  /* 0x000000ff3e00720c */ /* 0x000ff60003f05270 */
[----:B------:R-:W-:Y:S02]  /*8c00*/  @!UPT UIADD3 URZ, UPT, UPT, URZ, URZ, URZ ;  /* 0x000000fffffff290 */ /* 0x000fe4000fffe0ff */
[----:B------:R4:W1:Y:S04]  /*8c10*/  @P0 LDS.128 R56, [R4] ;  /* 0x0000000004380984 */ /* 0x0008680000000c00 */
[----:B------:R4:W1:Y:S04]  /*8c20*/  @P0 LDS.128 R64, [R3+0x10] ;  /* 0x0000100003400984 */ /* 0x0008680000000c00 */
[----:B------:R4:W1:Y:S04]  /*8c30*/  @P0 LDS.128 R72, [R2+0x20] ;  /* 0x0000200002480984 */ /* 0x0008680000000c00 */
[----:B------:R4:W1:Y:S02]  /*8c40*/  @P0 LDS.128 R80, [R60+0x30] ;  /* 0x000030003c500984 */ /* 0x0008640000000c00 */
.L_x_140:
[----:B------:R-:W-:Y:S05]  /*8c50*/  BSYNC B1 ;  /* 0x0000000000017941 */ /* 0x000fea0003800000 */
.L_x_139:
        /* <DEDUP_REMOVED lines=21> */
.L_x_144:
[----:B------:R-:W-:Y:S01]  /*8db0*/  ISETP.NE.AND P0, PT, R106, RZ, PT ;  /* 0x000000ff6a00720c */ /* 0x000fe20003f05270 */
[----:B------:R-:W-:Y:S05]  /*8dc0*/  WARPSYNC.ALL ;  /* 0x0000000000007948 */ /* 0x000fea0003800000 */
[----:B------:R-:W-:Y:S01]  /*8dd0*/  R2UR UR4, R48 ;  /* 0x00000000300472ca */ /* 0x000fe200000e0000 */
[----:B------:R-:W-:Y:S01]  /*8de0*/  BSSY.RECONVERGENT B0, `(.L_x_145) ;  /* 0x0000090000007945 */ /* 0x000fe20003800200 */
[C---:B-1----:R-:W-:Y:S02]  /*8df0*/  SHF.L.U32 R48, R56.reuse, 0x10, RZ ;  /* 0x0000001038307819 */ /* 0x042fe400000006ff */
[----:B------:R-:W-:Y:S02]  /*8e00*/  LOP3.LUT R50, R56, 0xffff0000, RZ, 0xc0, !PT ;  /* 0xffff000038327812 */ /* 0x000fe400078ec0ff */
[C---:B------:R-:W-:Y:S02]  /*8e10*/  SHF.L.U32 R51, R57.reuse, 0x10, RZ ;  /* 0x0000001039337819 */ /* 0x040fe400000006ff */
[----:B------:R-:W-:Y:S02]  /*8e20*/  LOP3.LUT R52, R57, 0xffff0000, RZ, 0xc0, !PT ;  /* 0xffff000039347812 */ /* 0x000fe400078ec0ff */
[C---:B------:R-:W-:Y:S02]  /*8e30*/  SHF.L.U32 R53, R58.reuse, 0x10, RZ ;  /* 0x000000103a357819 */ /* 0x040fe400000006ff */
[----:B------:R-:W-:Y:S01]  /*8e40*/  LOP3.LUT R54, R58, 0xffff0000, RZ, 0xc0, !PT ;  /* 0xffff00003a367812 */ /* 0x000fe200078ec0ff */
[----:B----4-:R-:W1:Y:S01]  /*8e50*/  LDTM.x32 R4, tmem[UR4+0x60] ;  /* 0x00006004000479ee */ /* 0x010e6200082c0000 */
[C---:B------:R-:W-:Y:S01]  /*8e60*/  SHF.L.U32 R55, R59.reuse, 0x10, RZ ;  /* 0x000000103b377819 */ /* 0x040fe200000006ff */
[----:B------:R-:W-:Y:S01]  /*8e70*/  NOP ;  /* 0x0000000000007918 */ /* 0x000fe20000000000 */
[----:B------:R-:W-:Y:S02]  /*8e80*/  LOP3.LUT R56, R59, 0xffff0000, RZ, 0xc0, !PT ;  /* 0xffff00003b387812 */ /* 0x000fe400078ec0ff */
[C---:B------:R-:W-:Y:S02]  /*8e90*/  SHF.L.U32 R57, R64.reuse, 0x10, RZ ;  /* 0x0000001040397819 */ /* 0x040fe400000006ff */
[----:B------:R-:W-:Y:S02]  /*8ea0*/  LOP3.LUT R58, R64, 0xffff0000, RZ, 0xc0, !PT ;  /* 0xffff0000403a7812 */ /* 0x000fe400078ec0ff */
[C---:B------:R-:W-:Y:S02]  /*8eb0*/  SHF.L.U32 R59, R65.reuse, 0x10, RZ ;  /* 0x00000010413b7819 */ /* 0x040fe400000006ff */
[----:B------:R-:W-:Y:S02]  /*8ec0*/  LOP3.LUT R60, R65, 0xffff0000, RZ, 0xc0, !PT ;  /* 0xffff0000413c7812 */ /* 0x000fe400078ec0ff */
[C---:B------:R-:W-:Y:S02]  /*8ed0*/  SHF.L.U32 R61, R66.reuse, 0x10, RZ ;  /* 0x00000010423d7819 */ /* 0x040fe400000006ff */
[----:B------:R-:W-:Y:S02]  /*8ee0*/  LOP3.LUT R62, R66, 0xffff0000, RZ, 0xc0, !PT ;  /* 0xffff0000423e7812 */ /* 0x000fe400078ec0ff */
[C---:B------:R-:W-:Y:S02]  /*8ef0*/  SHF.L.U32 R63, R67.reuse, 0x10, RZ ;  /* 0x00000010433f7819 */ /* 0x040fe400000006ff */
[----:B------:R-:W-:Y:S02]  /*8f00*/  IADD3 R112, PT, PT, R112, 0x110, RZ ;  /* 0x0000011070707810 */ /* 0x000fe40007ffe0ff */
[----:B------:R-:W-:Y:S02]  /*8f10*/  LOP3.LUT R64, R67, 0xffff0000, RZ, 0xc0, !PT ;  /* 0xffff000043407812 */ /* 0x000fe400078ec0ff */
[C---:B------:R-:W-:Y:S01]  /*8f20*/  SHF.L.U32 R65, R72.reuse, 0x10, RZ ;  /* 0x0000001048417819 */ /* 0x040fe200000006ff */
[C---:B-1----:R-:W-:Y:S01]  /*8f30*/  FMUL R4, R47.reuse, R4 ;  /* 0x000000042f047220 */ /* 0x042fe20000400000 */
[----:B------:R-:W-:Y:S01]  /*8f40*/  LOP3.LUT R66, R72, 0xffff0000, RZ, 0xc0, !PT ;  /* 0xffff000048427812 */ /* 0x000fe200078ec0ff */
[----:B------:R-:W-:Y:S01]  /*8f50*/  FMUL R5, R47, R5 ;  /* 0x000000052f057220 */ /* 0x000fe20000400000 */
[----:B------:R-:W-:Y:S01]  /*8f60*/  LOP3.LUT R112, R112, 0xfefffff8, RZ, 0xc0, !PT ;  /* 0xfefffff870707812 */ /* 0x000fe200078ec0ff */
[----:B------:R-:W-:Y:S01]  /*8f70*/  FFMA R4, R49, R48, R4 ;  /* 0x0000003031047223 */ /* 0x000fe20000000004 */
[----:B------:R-:W-:Y:S01]  /*8f80*/  FMUL R6, R47, R6 ;  /* 0x000000062f067220 */ /* 0x000fe20000400000 */
[----:B------:R-:W-:Y:S01]  /*8f90*/  FFMA R5, R49, R50, R5 ;  /* 0x0000003231057223 */ /* 0x000fe20000000005 */
[----:B------:R-:W-:Y:S01]  /*8fa0*/  SHF.L.U32 R67, R73, 0x10, RZ ;  /* 0x0000001049437819 */ /* 0x000fe200000006ff */
[----:B------:R1:W-:Y:S01]  /*8fb0*/  SYNCS.ARRIVE.TRANS64.RED.A1T0 RZ, [R112+URZ], RZ ;  /* 0x000000ff70ff79a7 */ /* 0x0003e200081004ff */
[----:B------:R-:W-:Y:S01]  /*8fc0*/  FFMA R6, R49, R51, R6 ;  /* 0x0000003331067223 */ /* 0x000fe20000000006 */
[----:B------:R-:W-:Y:S01]  /*8fd0*/  FMUL R7, R47, R7 ;  /* 0x000000072f077220 */ /* 0x000fe20000400000 */
[----:B------:R-:W-:Y:S01]  /*8fe0*/  F2FP.BF16.F32.PACK_AB R4, R5, R4 ;  /* 0x000000040504723e */ /* 0x000fe200000010ff */
[C---:B------:R-:W-:Y:S01]  /*8ff0*/  FMUL R8, R47.reuse, R8 ;  /* 0x000000082f087220 */ /* 0x040fe20000400000 */
[----:B------:R-:W-:Y:S01]  /*9000*/  FMUL R9, R47, R9 ;  /* 0x000000092f097220 */ /* 0x000fe20000400000 */
[----:B------:R-:W-:Y:S01]  /*9010*/  LOP3.LUT R68, R73, 0xffff0000, RZ, 0xc0, !PT ;  /* 0xffff000049447812 */ /* 0x000fe200078ec0ff */
[C---:B------:R-:W-:Y:S01]  /*9020*/  FFMA R7, R49.reuse, R52, R7 ;  /* 0x0000003431077223 */ /* 0x040fe20000000007 */
[C---:B------:R-:W-:Y:S01]  /*9030*/  FFMA R8, R49.reuse, R53, R8 ;  /* 0x0000003531087223 */ /* 0x040fe20000000008 */
[C---:B------:R-:W-:Y:S01]  /*9040*/  SHF.L.U32 R69, R74.reuse, 0x10, RZ ;  /* 0x000000104a457819 */ /* 0x040fe200000006ff */
[----:B------:R-:W-:Y:S01]  /*9050*/  FFMA R9, R49, R54, R9 ;  /* 0x0000003631097223 */ /* 0x000fe20000000009 */
[----:B------:R-:W-:Y:S01]  /*9060*/  FMUL R10, R47, R10 ;  /* 0x0000000a2f0a7220 */ /* 0x000fe20000400000 */
[----:B------:R-:W-:Y:S01]  /*9070*/  F2FP.BF16.F32.PACK_AB R5, R7, R6 ;  /* 0x000000060705723e */ /* 0x000fe200000010ff */
[C---:B------:R-:W-:Y:S01]  /*9080*/  FMUL R11, R47.reuse, R11 ;  /* 0x0000000b2f0b7220 */ /* 0x040fe20000400000 */
[----:B------:R-:W-:Y:S01]  /*9090*/  FMUL R0, R47, R12 ;  /* 0x0000000c2f007220 */ /* 0x000fe20000400000 */
[----:B------:R-:W-:Y:S01]  /*90a0*/  F2FP.BF16.F32.PACK_AB R6, R9, R8 ;  /* 0x000000080906723e */ /* 0x000fe200000010ff */
[C---:B------:R-:W-:Y:S01]  /*90b0*/  FFMA R10, R49.reuse, R55, R10 ;  /* 0x00000037310a7223 */ /* 0x040fe2000000000a */
[C---:B------:R-:W-:Y:S01]  /*90c0*/  FFMA R11, R49.reuse, R56, R11 ;  /* 0x00000038310b7223 */ /* 0x040fe2000000000b */
[----:B------:R-:W-:Y:S01]  /*90d0*/  LOP3.LUT R70, R74, 0xffff0000, RZ, 0xc0, !PT ;  /* 0xffff00004a467812 */ /* 0x000fe200078ec0ff */
[----:B------:R-:W-:Y:S01]  /*90e0*/  FFMA R0, R49, R57, R0 ;  /* 0x0000003931007223 */ /* 0x000fe20000000000 */
[----:B------:R-:W-:Y:S01]  /*90f0*/  FMUL R2, R47, R13 ;  /* 0x0000000d2f027220 */ /* 0x000fe20000400000 */
[----:B------:R-:W-:Y:S01]  /*9100*/  SHF.L.U32 R71, R75, 0x10, RZ ;  /* 0x000000104b477819 */ /* 0x000fe200000006ff */
[----:B------:R-:W-:Y:S01]  /*9110*/  FMUL R3, R47, R14 ;  /* 0x0000000e2f037220 */ /* 0x000fe20000400000 */
[----:B------:R-:W-:Y:S01]  /*9120*/  F2FP.BF16.F32.PACK_AB R7, R11, R10 ;  /* 0x0000000a0b07723e */ /* 0x000fe200000010ff */
[----:B------:R-:W-:Y:S01]  /*9130*/  FFMA R2, R49, R58, R2 ;  /* 0x0000003a31027223 */ /* 0x000fe20000000002 */
[C---:B------:R-:W-:Y:S01]  /*9140*/  FMUL R15, R47.reuse, R15 ;  /* 0x0000000f2f0f7220 */ /* 0x040fe20000400000 */
[C---:B------:R-:W-:Y:S01]  /*9150*/  FMUL R12, R47.reuse, R16 ;  /* 0x000000102f0c7220 */ /* 0x040fe20000400000 */
[----:B------:R-:W-:Y:S01]  /*9160*/  FMUL R13, R47, R17 ;  /* 0x000000112f0d7220 */ /* 0x000fe20000400000 */
[----:B------:R1:W-:Y:S01]  /*9170*/  STS.128 [R104+0x6000], R4 ;  /* 0x0060000468007388 */ /* 0x0003e20000000c00 */
[----:B------:R-:W-:Y:S01]  /*9180*/  LOP3.LUT R72, R75, 0xffff0000, RZ, 0xc0, !PT ;  /* 0xffff00004b487812 */ /* 0x000fe200078ec0ff */
[C---:B------:R-:W-:Y:S01]  /*9190*/  FFMA R3, R49.reuse, R59, R3 ;  /* 0x0000003b31037223 */ /* 0x040fe20000000003 */
[----:B------:R-:W-:Y:S01]  /*91a0*/  SHF.L.U32 R73, R80, 0x10, RZ ;  /* 0x0000001050497819 */ /* 0x000fe200000006ff */
[C---:B------:R-:W-:Y:S01]  /*91b0*/  FFMA R15, R49.reuse, R60, R15 ;  /* 0x0000003c310f7223 */ /* 0x040fe2000000000f */
[----:B------:R-:W-:Y:S01]  /*91c0*/  F2FP.BF16.F32.PACK_AB R8, R2, R0 ;  /* 0x000000000208723e */ /* 0x000fe200000010ff */
[C---:B------:R-:W-:Y:S01]  /*91d0*/  FFMA R12, R49.reuse, R61, R12 ;  /* 0x0000003d310c7223 */ /* 0x040fe2000000000c */
[----:B------:R-:W-:Y:S01]  /*91e0*/  FFMA R13, R49, R62, R13 ;  /* 0x0000003e310d7223 */ /* 0x000fe2000000000d */
[C---:B------:R-:W-:Y:S01]  /*91f0*/  FMUL R14, R47.reuse, R18 ;  /* 0x000000122f0e7220 */ /* 0x040fe20000400000 */
[C---:B------:R-:W-:Y:S01]  /*9200*/  FMUL R19, R47.reuse, R19 ;  /* 0x000000132f137220 */ /* 0x040fe20000400000 */
[C---:B------:R-:W-:Y:S01]  /*9210*/  FMUL R16, R47.reuse, R20 ;  /* 0x000000142f107220 */ /* 0x040fe20000400000 */
[----:B------:R-:W-:Y:S01]  /*9220*/  FMUL R17, R47, R21 ;  /* 0x000000152f117220 */ /* 0x000fe20000400000 */
[----:B------:R-:W-:Y:S01]  /*9230*/  FFMA R14, R49, R63, R14 ;  /* 0x0000003f310e7223 */ /* 0x000fe2000000000e */
        /* <DEDUP_REMOVED lines=11> */
[----:B------:R-:W-:Y:S01]  /*92f0*/  F2FP.BF16.F32.PACK_AB R9, R15, R3 ;  /* 0x000000030f09723e */ /* 0x000fe200000010ff */
[----:B------:R-:W-:Y:S01]  /*9300*/  FFMA R20, R49, R69, R20 ;  /* 0x0000004531147223 */ /* 0x000fe20000000014 */
[----:B------:R-:W-:Y:S01]  /*9310*/  F2FP.BF16.F32.PACK_AB R10, R13, R12 ;  /* 0x0000000c0d0a723e */ /* 0x000fe200000010ff */
[----:B------:R-:W-:Y:S01]  /*9320*/  FMUL R24, R47, R28 ;  /* 0x0000001c2f187220 */ /* 0x000fe20000400000 */
[----:B------:R-:W-:Y:S01]  /*9330*/  F2FP.BF16.F32.PACK_AB R11, R19, R14 ;  /* 0x0000000e130b723e */ /* 0x000fe200000010ff */
[----:B------:R-:W-:Y:S01]  /*9340*/  FFMA R21, R49, R70, R21 ;  /* 0x0000004631157223 */ /* 0x000fe20000000015 */
[----:B------:R-:W-:Y:S01]  /*9350*/  LOP3.LUT R74, R80, 0xffff0000, RZ, 0xc0, !PT ;  /* 0xffff0000504a7812 */ /* 0x000fe200078ec0ff */
[----:B------:R-:W-:Y:S01]  /*9360*/  FMUL R25, R47, R29 ;  /* 0x0000001d2f197220 */ /* 0x000fe20000400000 */
[----:B------:R-:W-:Y:S01]  /*9370*/  SHF.L.U32 R75, R81, 0x10, RZ ;  /* 0x00000010514b7819 */ /* 0x000fe200000006ff */
[----:B------:R1:W-:Y:S01]  /*9380*/  STS.128 [R103+0x6010], R8 ;  /* 0x0060100867007388 */ /* 0x0003e20000000c00 */
[----:B------:R-:W-:Y:S01]  /*9390*/  FFMA R22, R49, R71, R22 ;  /* 0x0000004731167223 */ /* 0x000fe20000000016 */
[----:B------:R-:W-:Y:S01]  /*93a0*/  LOP3.LUT R76, R81, 0xffff0000, RZ, 0xc0, !PT ;  /* 0xffff0000514c7812 */ /* 0x000fe200078ec0ff */
[----:B------:R-:W-:Y:S01]  /*93b0*/  FMUL R26, R47, R30 ;  /* 0x0000001e2f1a7220 */ /* 0x000fe20000400000 */
[----:B------:R-:W-:Y:S01]  /*93c0*/  FFMA R27, R49, R72, R27 ;  /* 0x00000048311b7223 */ /* 0x000fe2000000001b */
[C---:B------:R-:W-:Y:S01]  /*93d0*/  SHF.L.U32 R77, R82.reuse, 0x10, RZ ;  /* 0x00000010524d7819 */ /* 0x040fe200000006ff */
[----:B------:R-:W-:Y:S01]  /*93e0*/  FMUL R31, R47, R31 ;  /* 0x0000001f2f1f7220 */ /* 0x000fe20000400000 */
[----:B------:R-:W-:Y:S01]  /*93f0*/  FFMA R24, R49, R73, R24 ;  /* 0x0000004931187223 */ /* 0x000fe20000000018 */
[----:B------:R-:W-:Y:S01]  /*9400*/  LOP3.LUT R78, R82, 0xffff0000, RZ, 0xc0, !PT ;  /* 0xffff0000524e7812 */ /* 0x000fe200078ec0ff */
[----:B------:R-:W-:Y:S01]  /*9410*/  FMUL R28, R47, R32 ;  /* 0x000000202f1c7220 */ /* 0x000fe20000400000 */
[----:B------:R-:W-:Y:S01]  /*9420*/  FFMA R25, R49, R74, R25 ;  /* 0x0000004a31197223 */ /* 0x000fe20000000019 */
[----:B------:R-:W-:Y:S01]  /*9430*/  SHF.L.U32 R79, R83, 0x10, RZ ;  /* 0x00000010534f7819 */ /* 0x000fe200000006ff */
[----:B------:R-:W-:Y:S01]  /*9440*/  FMUL R29, R47, R33 ;  /* 0x000000212f1d7220 */ /* 0x000fe20000400000 */
[----:B------:R-:W-:Y:S01]  /*9450*/  F2FP.BF16.F32.PACK_AB R16, R17, R16 ;  /* 0x000000101110723e */ /* 0x000fe200000010ff */
[----:B------:R-:W-:Y:S01]  /*9460*/  FFMA R26, R49, R75, R26 ;  /* 0x0000004b311a7223 */ /* 0x000fe2000000001a */
[----:B------:R-:W-:Y:S01]  /*9470*/  LOP3.LUT R80, R83, 0xffff0000, RZ, 0xc0, !PT ;  /* 0xffff000053507812 */ /* 0x000fe200078ec0ff */
        /* <DEDUP_REMOVED lines=38> */
.L_x_146:
[----:B------:R-:W-:Y:S05]  /*96e0*/  BSYNC.RECONVERGENT B0 ;  /* 0x0000000000007941 */ /* 0x000fea0003800200 */
.L_x_145:
[----:B------:R-:W-:Y:S01]  /*96f0*/  BAR.SYNC.DEFER_BLOCKING 0x1, 0x80 ;  /* 0x0042000000007b1d */ /* 0x000fe20000010000 */
[----:B------:R-:W-:Y:S01]  /*9700*/  UISETP.NE.AND UP0, UPT, UR49, -0x4, UPT ;  /* 0xfffffffc3100788c */ /* 0x000fe2000bf05270 */
[----:B------:R-:W-:Y:S08]  /*9710*/  IADD3 R45, PT, PT, R45, 0x1, RZ ;  /* 0x000000012d2d7810 */ /* 0x000ff00007ffe0ff */
[----:B------:R-:W-:Y:S05]  /*9720*/  BRA.U !UP0, `(.L_x_147) ;  /* 0x0000000108287547 */ /* 0x000fea000b800000 */
[----:B------:R-:W-:Y:S01]  /*9730*/  ISETP.NE.AND P0, PT, R111, RZ, PT ;  /* 0x000000ff6f00720c */ /* 0x000fe20003f05270 */
[----:B------:R-:W-:Y:S01]  /*9740*/  IMAD.U32 R2, RZ, RZ, UR51 ;  /* 0x00000033ff027e24 */ /* 0x000fe2000f8e00ff */
[----:B------:R-:W-:Y:S01]  /*9750*/  UIADD3 UR51, UPT, UPT, UR51, 0x1, URZ ;  /* 0x0000000133337890 */ /* 0x000fe2000fffe0ff */
[----:B------:R-:W-:Y:S03]  /*9760*/  IMAD.U32 R0, RZ, RZ, UR37 ;  /* 0x00000025ff007e24 */ /* 0x000fe6000f8e00ff */
[----:B------:R-:W-:Y:S04]  /*9770*/  UISETP.NE.AND UP0, UPT, UR51, 0x4, UPT ;  /* 0x000000043300788c */ /* 0x000fe8000bf05270 */
[----:B------:R-:W-:Y:S03]  /*9780*/  USEL UR51, UR51, URZ, UP0 ;  /* 0x000000ff33337287 */ /* 0x000fe60008000000 */
[----:B------:R-:W-:Y:S05]  /*9790*/  @P0 LEA R2, R2, UR48, 0x3 ;  /* 0x0000003002020c11 */ /* 0x000fea000f8e18ff */
[----:B------:R-:W-:Y:S05]  /*97a0*/  @P0 VIADD R2, R2, 0xa0 ;  /* 0x000000a002020836 */ /* 0x000fea0000000000 */
[----:B------:R-:W-:Y:S04]  /*97b0*/  @P0 PRMT R0, R0, 0x654, R2 ;  /* 0x0000065400000816 */ /* 0x000fe80000000002 */
[----:B------:R2:W-:Y:S03]  /*97c0*/  @P0 SYNCS.ARRIVE.TRANS64.RED.A1T0 RZ, [R0+URZ], RZ ;  /* 0x000000ff00ff09a7 */ /* 0x0005e600081004ff */
.L_x_147:
[----:B------:R-:W-:Y:S01]  /*97d0*/  ISETP.NE.AND P2, PT, R107, RZ, PT ;  /* 0x000000ff6b00720c */ /* 0x000fe20003f45270 */
[----:B------:R-:W-:Y:S01]  /*97e0*/  UIADD3 UR49, UPT, UPT, UR49, 0x4, URZ ;  /* 0x0000000431317890 */ /* 0x000fe2000fffe0ff */
[----:B------:R-:W-:Y:S01]  /*97f0*/  ISETP.NE.AND P0, PT, R109, 0x2, PT ;  /* 0x000000026d00780c */ /* 0x000fe20003f05270 */
[----:B------:R-:W-:Y:S01]  /*9800*/  IMAD.IADD R15, R43, 0x1, R90 ;  /* 0x000000012b0f7824 */ /* 0x000fe200078e025a */
[----:B------:R-:W-:Y:S01]  /*9810*/  ISETP.NE.AND P1, PT, R45, 0x4, PT ;  /* 0x000000042d00780c */ /* 0x000fe20003f25270 */
[----:B------:R-:W-:Y:S01]  /*9820*/  IMAD.IADD R14, R44, 0x1, R91 ;  /* 0x000000012c0e7824 */ /* 0x000fe200078e025b */
[----:B------:R-:W-:Y:S02]  /*9830*/  SEL R2, RZ, 0x1, P0 ;  /* 0x00000001ff027807 */ /* 0x000fe40000000000 */
[----:B--2---:R-:W-:Y:S02]  /*9840*/  SEL R0, RZ, 0x1, P1 ;  /* 0x00000001ff007807 */ /* 0x004fe40000800000 */
[----:B------:R-:W-:Y:S02]  /*9850*/  LOP3.LUT R99, R99, R2, RZ, 0x3c, !PT ;  /* 0x0000000263637212 */ /* 0x000fe400078e3cff */
[----:B------:R-:W-:Y:S02]  /*9860*/  LOP3.LUT R100, R100, R0, RZ, 0x3c, !PT ;  /* 0x0000000064647212 */ /* 0x000fe400078e3cff */
[----:B------:R-:W-:Y:S02]  /*9870*/  @P2 R2UR UR36, R98 ;  /* 0x00000000622422ca */ /* 0x000fe400000e0000 */
[----:B------:R-:W-:Y:S02]  /*9880*/  SEL R109, R109, RZ, P0 ;  /* 0x000000ff6d6d7207 */ /* 0x000fe40000000000 */
[----:B------:R-:W-:Y:S01]  /*9890*/  SEL R45, R45, RZ, P1 ;  /* 0x000000ff2d2d7207 */ /* 0x000fe20000800000 */
[----:B------:R-:W-:Y:S10]  /*98a0*/  @P2 BRA `(.L_x_148) ;  /* 0xffffffc000082947 */ /* 0x000ff4000383ffff */
[----:B------:R-:W-:-:S09]  /*98b0*/  UISETP.NE.AND UP0, UPT, UR50, URZ, UPT ;  /* 0x000000ff3200728c */ /* 0x000fd2000bf05270 */
[----:B------:R-:W-:Y:S05]  /*98c0*/  BRA.U !UP0, `(.L_x_149) ;  /* 0x0000000108487547 */ /* 0x000fea000b800000 */
[----:B------:R-:W2:Y:S02]  /*98d0*/  LDCU.64 UR4, c[0x0][0x890] ;  /* 0x00011200ff0477ac */ /* 0x000ea40008000a00 */
[----:B--2---:R-:W-:-:S04]  /*98e0*/  UISETP.NE.U32.AND UP0, UPT, UR4, URZ, UPT ;  /* 0x000000ff0400728c */ /* 0x004fc8000bf05070 */
[----:B------:R-:W-:-:S09]  /*98f0*/  UISETP.NE.AND.EX UP0, UPT, UR5, URZ, UPT, UP0 ;  /* 0x000000ff0500728c */ /* 0x000fd2000bf05300 */
[----:B------:R-:W-:Y:S05]  /*9900*/  BRA.U UP0, `(.L_x_150) ;  /* 0x00000001000c7547 */ /* 0x000fea000b800000 */
[----:B------:R-:W-:-:S13]  /*9910*/  FSETP.NEU.AND P0, PT, R49, RZ, PT ;  /* 0x000000ff3100720b */ /* 0x000fda0003f0d000 */
[----:B------:R-:W-:Y:S05]  /*9920*/  @!P0 EXIT ;  /* 0x000000000000894d */ /* 0x000fea0003800000 */
[----:B------:R-:W-:Y:S05]  /*9930*/  BRA `(.L_x_149) ;  /* 0x00000000002c7947 */ /* 0x000fea0003800000 */
.L_x_150:
[----:B------:R-:W-:Y:S01]  /*9940*/  ISETP.NE.AND P0, PT, R108, RZ, PT ;  /* 0x000000ff6c00720c */ /* 0x000fe20003f05270 */
[----:B------:R-:W-:-:S12]  /*9950*/  BSSY.RECONVERGENT B0, `(.L_x_149) ;  /* 0x0000009000007945 */ /* 0x000fd80003800200 */
[----:B------:R-:W-:Y:S05]  /*9960*/  @P0 BRA `(.L_x_151) ;  /* 0x0000000000140947 */ /* 0x000fea0003800000 */
[----:B------:R-:W2:Y:S02]  /*9970*/  LDCU.64 UR4, c[0x0][0x888] ;  /* 0x00011100ff0477ac */ /* 0x000ea40008000a00 */
[----:B--2---:R-:W-:-:S04]  /*9980*/  ISETP.NE.U32.AND P0, PT, RZ, UR4, PT ;  /* 0x00000004ff007c0c */ /* 0x004fc8000bf05070 */
[----:B------:R-:W-:-:S13]  /*9990*/  ISETP.NE.AND.EX P0, PT, RZ, UR5, PT, P0 ;  /* 0x00000005ff007c0c */ /* 0x000fda000bf05300 */
[----:B------:R-:W-:Y:S05]  /*99a0*/  @!P0 EXIT ;  /* 0x000000000000894d */ /* 0x000fea0003800000 */
[----:B------:R-:W-:Y:S05]  /*99b0*/  BRA `(.L_x_152) ;  /* 0x0000000000087947 */ /* 0x000fea0003800000 */
.L_x_151:
[----:B------:R-:W-:-:S13]  /*99c0*/  FSETP.NEU.AND P0, PT, R49, RZ, PT ;  /* 0x000000ff3100720b */ /* 0x000fda0003f0d000 */
[----:B------:R-:W-:Y:S05]  /*99d0*/  @!P0 EXIT ;  /* 0x000000000000894d */ /* 0x000fea0003800000 */
.L_x_152:
[----:B------:R-:W-:Y:S05]  /*99e0*/  BSYNC.RECONVERGENT B0 ;  /* 0x0000000000007941 */ /* 0x000fea0003800200 */
.L_x_149:
[----:B------:R-:W-:Y:S01]  /*99f0*/  ULEA UR4, UR51, UR48, 0x3 ;  /* 0x0000003033047291 */ /* 0x000fe2000f8e18ff */
[----:B------:R-:W-:-:S04]  /*9a00*/  DEPBAR.LE SB0, 0x0 ;  /* 0x000080000000791a */ /* 0x000fc80000000000 */
[----:B------:R-:W-:-:S04]  /*9a10*/  UIADD3 UR4, UPT, UPT, UR4, 0xa0, URZ ;  /* 0x000000a004047890 */ /* 0x000fc8000fffe0ff */
[----:B------:R-:W-:-:S09]  /*9a20*/  UPRMT UR4, UR37, 0x654, UR4 ;  /* 0x0000065425047896 */ /* 0x000fd20008000004 */
[----:B------:R-:W-:Y:S01]  /*9a30*/  SYNCS.ARRIVE.TRANS64.RED.A1T0 RZ, [UR4], RZ ;  /* 0x000000ffffff79a7 */ /* 0x000fe20008100404 */
[----:B------:R-:W-:Y:S05]  /*9a40*/  EXIT ;  /* 0x000000000000794d */ /* 0x000fea0003800000 */
.L_x_24:
[----:B--2---:R2:W4:Y:S02]  /*9a50*/  SYNCS.PHASECHK.TRANS64.TRYWAIT P0, [R2+URZ+0x140], R3 ;  /* 0x00014003020075a7 */ /* 0x00452400080011ff */
[----:B----4-:R-:W-:Y:S05]  /*9a60*/  @!P0 NANOSLEEP.SYNCS 0x989680 ;  /* 0x009896800000895d */ /* 0x010fea0003900000 */
[----:B------:R-:W4:Y:S02]  /*9a70*/  @!P0 SYNCS.PHASECHK.TRANS64 P0, [R2+URZ+0x140], R3 ;  /* 0x00014003020085a7 */ /* 0x000f2400080010ff */
[----:B----4-:R-:W-:Y:S05]  /*9a80*/  @!P0 BRA `(.L_x_24) ;  /* 0xfffffffc00f08947 */ /* 0x010fea000383ffff */
[----:B------:R-:W-:Y:S05]  /*9a90*/  BRA `(.L_x_153) ;  /* 0xffffff7c007c7947 */ /* 0x000fea000383ffff */
.L_x_27:
[----:B------:R-:W-:-:S07]  /*9aa0*/  MOV R2, UR33 ;  /* 0x0000002100027c02 */ /* 0x000fce0008000f00 */
.L_x_154:
[----:B-1----:R1:W2:Y:S02]  /*9ab0*/  SYNCS.PHASECHK.TRANS64.TRYWAIT P0, [R2+URZ+0x40], R4 ;  /* 0x00004004020075a7 */ /* 0x0022a400080011ff */
[----:B--2---:R-:W-:Y:S05]  /*9ac0*/  @!P0 NANOSLEEP.SYNCS 0x989680 ;  /* 0x009896800000895d */ /* 0x004fea0003900000 */
[----:B------:R-:W2:Y:S02]  /*9ad0*/  @!P0 SYNCS.PHASECHK.TRANS64 P0, [R2+URZ+0x40], R4 ;  /* 0x00004004020085a7 */ /* 0x000ea400080010ff */
[----:B--2---:R-:W-:Y:S05]  /*9ae0*/  @!P0 BRA `(.L_x_154) ;  /* 0xfffffffc00f08947 */ /* 0x004fea000383ffff */
[----:B------:R-:W-:Y:S05]  /*9af0*/  BRA `(.L_x_26) ;  /* 0xffffff7c00e47947 */ /* 0x000fea000383ffff */
.L_x_34:
[----:B-1----:R-:W-:-:S07]  /*9b00*/  MOV R2, UR17 ;  /* 0x0000001100027c02 */ /* 0x002fce0008000f00 */
.L_x_155:
[----:B-1----:R1:W2:Y:S02]  /*9b10*/  SYNCS.PHASECHK.TRANS64.TRYWAIT P0, [R2+URZ+0x40], R4 ;  /* 0x00004004020075a7 */ /* 0x0022a400080011ff */
[----:B--2---:R-:W-:Y:S05]  /*9b20*/  @!P0 NANOSLEEP.SYNCS 0x989680 ;  /* 0x009896800000895d */ /* 0x004fea0003900000 */
[----:B------:R-:W2:Y:S02]  /*9b30*/  @!P0 SYNCS.PHASECHK.TRANS64 P0, [R2+URZ+0x40], R4 ;  /* 0x00004004020085a7 */ /* 0x000ea400080010ff */
[----:B--2---:R-:W-:Y:S05]  /*9b40*/  @!P0 BRA `(.L_x_155) ;  /* 0xfffffffc00f08947 */ /* 0x004fea000383ffff */
[----:B------:R-:W-:Y:S05]  /*9b50*/  BRA `(.L_x_33) ;  /* 0xffffff8000a07947 */ /* 0x000fea000383ffff */
.L_x_39:
[----:B-1----:R1:W2:Y:S02]  /*9b60*/  SYNCS.PHASECHK.TRANS64.TRYWAIT P0, [R2+URZ+0xd0], R3 ;  /* 0x0000d003020075a7 */ /* 0x0022a400080011ff */
[----:B--2---:R-:W-:Y:S05]  /*9b70*/  @!P0 NANOSLEEP.SYNCS 0x989680 ;  /* 0x009896800000895d */ /* 0x004fea0003900000 */
[----:B------:R-:W2:Y:S02]  /*9b80*/  @!P0 SYNCS.PHASECHK.TRANS64 P0, [R2+URZ+0xd0], R3 ;  /* 0x0000d003020085a7 */ /* 0x000ea400080010ff */
[----:B--2---:R-:W-:Y:S05]  /*9b90*/  @!P0 BRA `(.L_x_39) ;  /* 0xfffffffc00f08947 */ /* 0x004fea000383ffff */
[----:B------:R-:W-:Y:S05]  /*9ba0*/  BRA `(.L_x_156) ;  /* 0xffffff8400447947 */ /* 0x000fea000383ffff */
.L_x_43:
[----:B---3--:R-:W-:-:S07]  /*9bb0*/  MOV R0, UR4 ;  /* 0x0000000400007c02 */ /* 0x008fce0008000f00 */
.L_x_157:
[----:B-1----:R1:W2:Y:S02]  /*9bc0*/  SYNCS.PHASECHK.TRANS64.TRYWAIT P0, [R0+URZ], R2 ;  /* 0x00000002000075a7 */ /* 0x0022a400080011ff */
[----:B--2---:R-:W-:Y:S05]  /*9bd0*/  @!P0 NANOSLEEP.SYNCS 0x989680 ;  /* 0x009896800000895d */ /* 0x004fea0003900000 */
[----:B------:R-:W2:Y:S02]  /*9be0*/  @!P0 SYNCS.PHASECHK.TRANS64 P0, [R0+URZ], R2 ;  /* 0x00000002000085a7 */ /* 0x000ea400080010ff */
[----:B--2---:R-:W-:Y:S05]  /*9bf0*/  @!P0 BRA `(.L_x_157) ;  /* 0xfffffffc00f08947 */ /* 0x004fea000383ffff */
[----:B------:R-:W-:Y:S05]  /*9c00*/  BRA `(.L_x_158) ;  /* 0xffffff8800b47947 */ /* 0x000fea000383ffff */
.L_x_44:
[----:B---3--:R-:W-:-:S07]  /*9c10*/  MOV R0, UR4 ;  /* 0x0000000400007c02 */ /* 0x008fce0008000f00 */
.L_x_159:
[----:B-1----:R1:W2:Y:S02]  /*9c20*/  SYNCS.PHASECHK.TRANS64.TRYWAIT P0, [R0+URZ], R3 ;  /* 0x00000003000075a7 */ /* 0x0022a400080011ff */
[----:B--2---:R-:W-:Y:S05]  /*9c30*/  @!P0 NANOSLEEP.SYNCS 0x989680 ;  /* 0x009896800000895d */ /* 0x004fea0003900000 */
[----:B------:R-:W2:Y:S02]  /*9c40*/  @!P0 SYNCS.PHASECHK.TRANS64 P0, [R0+URZ], R3 ;  /* 0x00000003000085a7 */ /* 0x000ea400080010ff */
[----:B--2---:R-:W-:Y:S05]  /*9c50*/  @!P0 BRA `(.L_x_159) ;  /* 0xfffffffc00f08947 */ /* 0x004fea000383ffff */
[----:B------:R-:W-:Y:S05]  /*9c60*/  BRA `(.L_x_160) ;  /* 0xffffff8800c07947 */ /* 0x000fea000383ffff */
.L_x_45:
[----:B---3--:R-:W-:-:S07]  /*9c70*/  MOV R0, UR4 ;  /* 0x0000000400007c02 */ /* 0x008fce0008000f00 */
.L_x_161:
[----:B-1----:R1:W2:Y:S02]  /*9c80*/  SYNCS.PHASECHK.TRANS64.TRYWAIT P0, [R0+URZ], R3 ;  /* 0x00000003000075a7 */ /* 0x0022a400080011ff */
[----:B--2---:R-:W-:Y:S05]  /*9c90*/  @!P0 NANOSLEEP.SYNCS 0x989680 ;  /* 0x009896800000895d */ /* 0x004fea0003900000 */
[----:B------:R-:W2:Y:S02]  /*9ca0*/  @!P0 SYNCS.PHASECHK.TRANS64 P0, [R0+URZ], R3 ;  /* 0x00000003000085a7 */ /* 0x000ea400080010ff */
[----:B--2---:R-:W-:Y:S05]  /*9cb0*/  @!P0 BRA `(.L_x_161) ;  /* 0xfffffffc00f08947 */ /* 0x004fea000383ffff */
[----:B------:R-:W-:Y:S05]  /*9cc0*/  BRA `(.L_x_162) ;  /* 0xffffff8800cc7947 */ /* 0x000fea000383ffff */
.L_x_46:
[----:B---3--:R-:W-:-:S07]  /*9cd0*/  MOV R0, UR4 ;  /* 0x0000000400007c02 */ /* 0x008fce0008000f00 */
.L_x_163:
[----:B-1----:R1:W2:Y:S02]  /*9ce0*/  SYNCS.PHASECHK.TRANS64.TRYWAIT P0, [R0+URZ], R3 ;  /* 0x00000003000075a7 */ /* 0x0022a400080011ff */
[----:B--2---:R-:W-:Y:S05]  /*9cf0*/  @!P0 NANOSLEEP.SYNCS 0x989680 ;  /* 0x009896800000895d */ /* 0x004fea0003900000 */
[----:B------:R-:W2:Y:S02]  /*9d00*/  @!P0 SYNCS.PHASECHK.TRANS64 P0, [R0+URZ], R3 ;  /* 0x00000003000085a7 */ /* 0x000ea400080010ff */
[----:B--2---:R-:W-:Y:S05]  /*9d10*/  @!P0 BRA `(.L_x_163) ;  /* 0xfffffffc00f08947 */ /* 0x004fea000383ffff */
[----:B------:R-:W-:Y:S05]  /*9d20*/  BRA `(.L_x_164) ;  /* 0xffffff8800d87947 */ /* 0x000fea000383ffff */
.L_x_47:
[----:B---3--:R-:W-:-:S07]  /*9d30*/  MOV R0, UR4 ;  /* 0x0000000400007c02 */ /* 0x008fce0008000f00 */
.L_x_165:
[----:B-1----:R1:W2:Y:S02]  /*9d40*/  SYNCS.PHASECHK.TRANS64.TRYWAIT P0, [R0+URZ], R3 ;  /* 0x00000003000075a7 */ /* 0x0022a400080011ff */
[----:B--2---:R-:W-:Y:S05]  /*9d50*/  @!P0 NANOSLEEP.SYNCS 0x989680 ;  /* 0x009896800000895d */ /* 0x004fea0003900000 */
[----:B------:R-:W2:Y:S02]  /*9d60*/  @!P0 SYNCS.PHASECHK.TRANS64 P0, [R0+URZ], R3 ;  /* 0x00000003000085a7 */ /* 0x000ea400080010ff */
[----:B--2---:R-:W-:Y:S05]  /*9d70*/  @!P0 BRA `(.L_x_165) ;  /* 0xfffffffc00f08947 */ /* 0x004fea000383ffff */
[----:B------:R-:W-:Y:S05]  /*9d80*/  BRA `(.L_x_166) ;  /* 0xffffff8800e47947 */ /* 0x000fea000383ffff */
.L_x_48:
[----:B---3--:R-:W-:-:S07]  /*9d90*/  MOV R0, UR4 ;  /* 0x0000000400007c02 */ /* 0x008fce0008000f00 */
.L_x_167:
[----:B-1----:R1:W2:Y:S02]  /*9da0*/  SYNCS.PHASECHK.TRANS64.TRYWAIT P0, [R0+URZ], R3 ;  /* 0x00000003000075a7 */ /* 0x0022a400080011ff */
[----:B--2---:R-:W-:Y:S05]  /*9db0*/  @!P0 NANOSLEEP.SYNCS 0x989680 ;  /* 0x009896800000895d */ /* 0x004fea0003900000 */
[----:B------:R-:W2:Y:S02]  /*9dc0*/  @!P0 SYNCS.PHASECHK.TRANS64 P0, [R0+URZ], R3 ;  /* 0x00000003000085a7 */ /* 0x000ea400080010ff */
[----:B--2---:R-:W-:Y:S05]  /*9dd0*/  @!P0 BRA `(.L_x_167) ;  /* 0xfffffffc00f08947 */ /* 0x004fea000383ffff */
[----:B------:R-:W-:Y:S05]  /*9de0*/  BRA `(.L_x_168) ;  /* 0xffffff8800f07947 */ /* 0x000fea000383ffff */
.L_x_49:
[----:B---3--:R-:W-:-:S07]  /*9df0*/  MOV R0, UR4 ;  /* 0x0000000400007c02 */ /* 0x008fce0008000f00 */
.L_x_169:
[----:B-1----:R1:W2:Y:S02]  /*9e00*/  SYNCS.PHASECHK.TRANS64.TRYWAIT P0, [R0+URZ], R3 ;  /* 0x00000003000075a7 */ /* 0x0022a400080011ff */
[----:B--2---:R-:W-:Y:S05]  /*9e10*/  @!P0 NANOSLEEP.SYNCS 0x989680 ;  /* 0x009896800000895d */ /* 0x004fea0003900000 */
[----:B------:R-:W2:Y:S02]  /*9e20*/  @!P0 SYNCS.PHASECHK.TRANS64 P0, [R0+URZ], R3 ;  /* 0x00000003000085a7 */ /* 0x000ea400080010ff */
[----:B--2---:R-:W-:Y:S05]  /*9e30*/  @!P0 BRA `(.L_x_169) ;  /* 0xfffffffc00f08947 */ /* 0x004fea000383ffff */
[----:B------:R-:W-:Y:S05]  /*9e40*/  BRA `(.L_x_170) ;  /* 0xffffff8800fc7947 */ /* 0x000fea000383ffff */
.L_x_52:
[----:B-1----:R1:W2:Y:S02]  /*9e50*/  SYNCS.PHASECHK.TRANS64.TRYWAIT P0, [R0+URZ+0x130], R4 ;  /* 0x00013004000075a7 */ /* 0x0022a400080011ff */
[----:B--2---:R-:W-:Y:S05]  /*9e60*/  @!P0 NANOSLEEP.SYNCS 0x989680 ;  /* 0x009896800000895d */ /* 0x004fea0003900000 */
[----:B------:R-:W2:Y:S02]  /*9e70*/  @!P0 SYNCS.PHASECHK.TRANS64 P0, [R0+URZ+0x130], R4 ;  /* 0x00013004000085a7 */ /* 0x000ea400080010ff */
[----:B--2---:R-:W-:Y:S05]  /*9e80*/  @!P0 BRA `(.L_x_52) ;  /* 0xfffffffc00f08947 */ /* 0x004fea000383ffff */
[----:B------:R-:W-:Y:S05]  /*9e90*/  BRA `(.L_x_171) ;  /* 0xffffff8c005c7947 */ /* 0x000fea000383ffff */
.L_x_53:
[----:B------:R-:W-:-:S07]  /*9ea0*/  MOV R0, UR5 ;  /* 0x0000000500007c02 */ /* 0x000fce0008000f00 */
.L_x_172:
[----:B-1----:R1:W2:Y:S02]  /*9eb0*/  SYNCS.PHASECHK.TRANS64.TRYWAIT P0, [R0+URZ+0xe0], R5 ;  /* 0x0000e005000075a7 */ /* 0x0022a400080011ff */
[----:B--2---:R-:W-:Y:S05]  /*9ec0*/  @!P0 NANOSLEEP.SYNCS 0x989680 ;  /* 0x009896800000895d */ /* 0x004fea0003900000 */
[----:B------:R-:W2:Y:S02]  /*9ed0*/  @!P0 SYNCS.PHASECHK.TRANS64 P0, [R0+URZ+0xe0], R5 ;  /* 0x0000e005000085a7 */ /* 0x000ea400080010ff */
[----:B--2---:R-:W-:Y:S05]  /*9ee0*/  @!P0 BRA `(.L_x_172) ;  /* 0xfffffffc00f08947 */ /* 0x004fea000383ffff */
[----:B------:R-:W-:Y:S05]  /*9ef0*/  BRA `(.L_x_173) ;  /* 0xffffff8c006c7947 */ /* 0x000fea000383ffff */
.L_x_54:
[----:B-1----:R1:W2:Y:S02]  /*9f00*/  SYNCS.PHASECHK.TRANS64.TRYWAIT P1, [R0+URZ+0xd0], R4 ;  /* 0x0000d004000075a7 */ /* 0x0022a400080211ff */
[----:B--2---:R-:W-:Y:S05]  /*9f10*/  @!P1 NANOSLEEP.SYNCS 0x989680 ;  /* 0x009896800000995d */ /* 0x004fea0003900000 */
[----:B------:R-:W2:Y:S02]  /*9f20*/  @!P1 SYNCS.PHASECHK.TRANS64 P1, [R0+URZ+0xd0], R4 ;  /* 0x0000d004000095a7 */ /* 0x000ea400080210ff */
[----:B--2---:R-:W-:Y:S05]  /*9f30*/  @!P1 BRA `(.L_x_54) ;  /* 0xfffffffc00f09947 */ /* 0x004fea000383ffff */
[----:B------:R-:W-:Y:S05]  /*9f40*/  BRA `(.L_x_174) ;  /* 0xffffff8c009c7947 */ /* 0x000fea000383ffff */
.L_x_57:
[----:B------:R-:W-:-:S07]  /*9f50*/  MOV R0, UR5 ;  /* 0x0000000500007c02 */ /* 0x000fce0008000f00 */
.L_x_175:
[----:B-1----:R1:W2:Y:S02]  /*9f60*/  SYNCS.PHASECHK.TRANS64.TRYWAIT P0, [R0+URZ+0xe0], R2 ;  /* 0x0000e002000075a7 */ /* 0x0022a400080011ff */
[----:B--2---:R-:W-:Y:S05]  /*9f70*/  @!P0 NANOSLEEP.SYNCS 0x989680 ;  /* 0x009896800000895d */ /* 0x004fea0003900000 */
[----:B------:R-:W2:Y:S02]  /*9f80*/  @!P0 SYNCS.PHASECHK.TRANS64 P0, [R0+URZ+0xe0], R2 ;  /* 0x0000e002000085a7 */ /* 0x000ea400080010ff */
[----:B--2---:R-:W-:Y:S05]  /*9f90*/  @!P0 BRA `(.L_x_175) ;  /* 0xfffffffc00f08947 */ /* 0x004fea000383ffff */
[----:B------:R-:W-:Y:S05]  /*9fa0*/  BRA `(.L_x_56) ;  /* 0xffffff8c00f07947 */ /* 0x000fea000383ffff */
.L_x_66:
[----:B-1----:R-:W-:-:S04]  /*9fb0*/  MOV R4, UR6 ;  /* 0x0000000600047c02 */ /* 0x002fc80008000f00 */
[----:B------:R1:W2:Y:S03]  /*9fc0*/  SYNCS.PHASECHK.TRANS64.TRYWAIT P0, [R4+URZ+0x8], R5 ;  /* 0x00000805040075a7 */ /* 0x0002a600080011ff */
[----:B--2---:R-:W-:Y:S05]  /*9fd0*/  @!P0 NANOSLEEP.SYNCS 0x989680 ;  /* 0x009896800000895d */ /* 0x004fea0003900000 */
[----:B------:R-:W2:Y:S02]  /*9fe0*/  @!P0 SYNCS.PHASECHK.TRANS64 P0, [R4+URZ+0x8], R5 ;  /* 0x00000805040085a7 */ /* 0x000ea400080010ff */
[----:B--2---:R-:W-:Y:S05]  /*9ff0*/  @!P0 BRA `(.L_x_66) ;  /* 0xfffffffc00ec8947 */ /* 0x004fea000383ffff */
[----:B------:R-:W-:Y:S05]  /*a000*/  BRA `(.L_x_65) ;  /* 0xffffff9000a47947 */ /* 0x000fea000383ffff */
.L_x_68:
[----:B------:R-:W-:Y:S01]  /*a010*/  BSSY B0, `(.L_x_176) ;  /* 0x0000006000007945 */ /* 0x000fe20003800000 */
[----:B------:R-:W-:-:S07]  /*a020*/  MOV R15, 0xffffffff ;  /* 0xffffffff000f7802 */ /* 0x000fce0000000f00 */
[----:B-1---5:R-:W-:Y:S05]  /*a030*/  WARPSYNC.COLLECTIVE R15, `(.L_x_177) ;  /* 0x000000000f0c7348 */ /* 0x022fea0003c00000 */
[----:B------:R-:W-:Y:S02]  /*a040*/  ELECT P6, UR79, PT ;  /* 0x00000000004f782f */ /* 0x000fe400038c0000 */
[----:B------:R-:W-:Y:S01]  /*a050*/  MOV R14, UR79 ;  /* 0x0000004f000e7c02 */ /* 0x000fe20008000f00 */
[----:B-1---5:R-:W-:Y:S10]  /*a060*/  ENDCOLLECTIVE ;  /* 0x000000000000791b */ /* 0x022ff40003800000 */
.L_x_177:
[----:B------:R-:W-:Y:S05]  /*a070*/  BSYNC B0 ;  /* 0x0000000000007941 */ /* 0x000fea0003800000 */
.L_x_176:
[----:B------:R-:W-:Y:S05]  /*a080*/  BRA `(.L_x_178) ;  /* 0xffffff9000d47947 */ /* 0x000fea000383ffff */
.L_x_70:
[----:B-1----:R-:W-:-:S04]  /*a090*/  MOV R2, UR6 ;  /* 0x0000000600027c02 */ /* 0x002fc80008000f00 */
[----:B------:R1:W2:Y:S03]  /*a0a0*/  SYNCS.PHASECHK.TRANS64.TRYWAIT P0, [R2+URZ+0x8], R3 ;  /* 0x00000803020075a7 */ /* 0x0002a600080011ff */
[----:B--2---:R-:W-:Y:S05]  /*a0b0*/  @!P0 NANOSLEEP.SYNCS 0x989680 ;  /* 0x009896800000895d */ /* 0x004fea0003900000 */
[----:B------:R-:W2:Y:S02]  /*a0c0*/  @!P0 SYNCS.PHASECHK.TRANS64 P0, [R2+URZ+0x8], R3 ;  /* 0x00000803020085a7 */ /* 0x000ea400080010ff */
[----:B--2---:R-:W-:Y:S05]  /*a0d0*/  @!P0 BRA `(.L_x_70) ;  /* 0xfffffffc00ec8947 */ /* 0x004fea000383ffff */
[----:B------:R-:W-:Y:S05]  /*a0e0*/  BRA `(.L_x_69) ;  /* 0xffffff9000d87947 */ /* 0x000fea000383ffff */
.L_x_71:
[----:B-1----:R1:W2:Y:S02]  /*a0f0*/  SYNCS.PHASECHK.TRANS64.TRYWAIT P0, [R0+URZ+0xd0], R4 ;  /* 0x0000d004000075a7 */ /* 0x0022a400080011ff */
[----:B--2---:R-:W-:Y:S05]  /*a100*/  @!P0 NANOSLEEP.SYNCS 0x989680 ;  /* 0x009896800000895d */ /* 0x004fea0003900000 */
[----:B------:R-:W2:Y:S02]  /*a110*/  @!P0 SYNCS.PHASECHK.TRANS64 P0, [R0+URZ+0xd0], R4 ;  /* 0x0000d004000085a7 */ /* 0x000ea400080010ff */
[----:B--2---:R-:W-:Y:S05]  /*a120*/  @!P0 BRA `(.L_x_71) ;  /* 0xfffffffc00f08947 */ /* 0x004fea000383ffff */
[----:B------:R-:W-:Y:S05]  /*a130*/  BRA `(.L_x_179) ;  /* 0xffffff9400c47947 */ /* 0x000fea000383ffff */
.L_x_73:
[----:B------:R-:W-:-:S07]  /*a140*/  MOV R0, UR9 ;  /* 0x0000000900007c02 */ /* 0x000fce0008000f00 */
.L_x_180:
[----:B-1----:R1:W2:Y:S02]  /*a150*/  SYNCS.PHASECHK.TRANS64.TRYWAIT P0, [R0+URZ+0x110], R4 ;  /* 0x00011004000075a7 */ /* 0x0022a400080011ff */
[----:B--2---:R-:W-:Y:S05]  /*a160*/  @!P0 NANOSLEEP.SYNCS 0x989680 ;  /* 0x009896800000895d */ /* 0x004fea0003900000 */
[----:B------:R-:W2:Y:S02]  /*a170*/  @!P0 SYNCS.PHASECHK.TRANS64 P0, [R0+URZ+0x110], R4 ;  /* 0x00011004000085a7 */ /* 0x000ea400080010ff */
[----:B--2---:R-:W-:Y:S05]  /*a180*/  @!P0 BRA `(.L_x_180) ;  /* 0xfffffffc00f08947 */ /* 0x004fea000383ffff */
[----:B------:R-:W-:Y:S05]  /*a190*/  BRA `(.L_x_181) ;  /* 0xffffff9800107947 */ /* 0x000fea000383ffff */
.L_x_76:
[----:B------:R-:W-:Y:S07]  /*a1a0*/  MOV R0, UR8 ;  /* 0x0000000800007c02 */ /* 0x000fee0008000f00 */
.L_x_182:
[----:B-1----:R1:W2:Y:S02]  /*a1b0*/  SYNCS.PHASECHK.TRANS64.TRYWAIT P0, [R0+URZ], R4 ;  /* 0x00000004000075a7 */ /* 0x0022a400080011ff */
[----:B--2---:R-:W-:Y:S05]  /*a1c0*/  @!P0 NANOSLEEP.SYNCS 0x989680 ;  /* 0x009896800000895d */ /* 0x004fea0003900000 */
[----:B------:R-:W2:Y:S02]  /*a1d0*/  @!P0 SYNCS.PHASECHK.TRANS64 P0, [R0+URZ], R4 ;  /* 0x00000004000085a7 */ /* 0x000ea400080010ff */
[----:B--2---:R-:W-:Y:S05]  /*a1e0*/  @!P0 BRA `(.L_x_182) ;  /* 0xfffffffc00f08947 */ /* 0x004fea000383ffff */
[----:B------:R-:W-:Y:S05]  /*a1f0*/  BRA `(.L_x_75) ;  /* 0xffffff9800247947 */ /* 0x000fea000383ffff */
.L_x_80:
[----:B-1----:R-:W-:-:S07]  /*a200*/  MOV R0, UR8 ;  /* 0x0000000800007c02 */ /* 0x002fce0008000f00 */
.L_x_183:
[----:B-1----:R1:W2:Y:S02]  /*a210*/  SYNCS.PHASECHK.TRANS64.TRYWAIT P0, [R0+URZ], R2 ;  /* 0x00000002000075a7 */ /* 0x0022a400080011ff */
[----:B--2---:R-:W-:Y:S05]  /*a220*/  @!P0 NANOSLEEP.SYNCS 0x989680 ;  /* 0x009896800000895d */ /* 0x004fea0003900000 */
[----:B------:R-:W2:Y:S02]  /*a230*/  @!P0 SYNCS.PHASECHK.TRANS64 P0, [R0+URZ], R2 ;  /* 0x00000002000085a7 */ /* 0x000ea400080010ff */
[----:B--2---:R-:W-:Y:S05]  /*a240*/  @!P0 BRA `(.L_x_183) ;  /* 0xfffffffc00f08947 */ /* 0x004fea000383ffff */
[----:B------:R-:W-:Y:S05]  /*a250*/  BRA `(.L_x_184) ;  /* 0xffffff9c00187947 */ /* 0x000fea000383ffff */
.L_x_81:
[----:B------:R-:W-:-:S07]  /*a260*/  MOV R0, UR8 ;  /* 0x0000000800007c02 */ /* 0x000fce0008000f00 */
.L_x_185:
[----:B-1----:R1:W2:Y:S02]  /*a270*/  SYNCS.PHASECHK.TRANS64.TRYWAIT P0, [R0+URZ], R3 ;  /* 0x00000003000075a7 */ /* 0x0022a400080011ff */
[----:B--2---:R-:W-:Y:S05]  /*a280*/  @!P0 NANOSLEEP.SYNCS 0x989680 ;  /* 0x009896800000895d */ /* 0x004fea0003900000 */
[----:B------:R-:W2:Y:S02]  /*a290*/  @!P0 SYNCS.PHASECHK.TRANS64 P0, [R0+URZ], R3 ;  /* 0x00000003000085a7 */ /* 0x000ea400080010ff */
[----:B--2---:R-:W-:Y:S05]  /*a2a0*/  @!P0 BRA `(.L_x_185) ;  /* 0xfffffffc00f08947 */ /* 0x004fea000383ffff */
[----:B------:R-:W-:Y:S05]  /*a2b0*/  BRA `(.L_x_186) ;  /* 0xffffff9c00247947 */ /* 0x000fea000383ffff */
.L_x_82:
[----:B------:R-:W-:-:S07]  /*a2c0*/  MOV R0, UR8 ;  /* 0x0000000800007c02 */ /* 0x000fce0008000f00 */
.L_x_187:
[----:B-1----:R1:W2:Y:S02]  /*a2d0*/  SYNCS.PHASECHK.TRANS64.TRYWAIT P0, [R0+URZ], R3 ;  /* 0x00000003000075a7 */ /* 0x0022a400080011ff */
[----:B--2---:R-:W-:Y:S05]  /*a2e0*/  @!P0 NANOSLEEP.SYNCS 0x989680 ;  /* 0x009896800000895d */ /* 0x004fea0003900000 */
[----:B------:R-:W2:Y:S02]  /*a2f0*/  @!P0 SYNCS.PHASECHK.TRANS64 P0, [R0+URZ], R3 ;  /* 0x00000003000085a7 */ /* 0x000ea400080010ff */
[----:B--2---:R-:W-:Y:S05]  /*a300*/  @!P0 BRA `(.L_x_187) ;  /* 0xfffffffc00f08947 */ /* 0x004fea000383ffff */
[----:B------:R-:W-:Y:S05]  /*a310*/  BRA `(.L_x_188) ;  /* 0xffffff9c00307947 */ /* 0x000fea000383ffff */
.L_x_85:
[----:B------:R-:W-:-:S07]  /*a320*/  MOV R0, UR7 ;  /* 0x0000000700007c02 */ /* 0x000fce0008000f00 */
.L_x_189:
[----:B-1----:R1:W2:Y:S02]  /*a330*/  SYNCS.PHASECHK.TRANS64.TRYWAIT P1, [R0+URZ+0x150], R2 ;  /* 0x00015002000075a7 */ /* 0x0022a400080211ff */
[----:B--2---:R-:W-:Y:S05]  /*a340*/  @!P1 NANOSLEEP.SYNCS 0x989680 ;  /* 0x009896800000995d */ /* 0x004fea0003900000 */
[----:B------:R-:W2:Y:S02]  /*a350*/  @!P1 SYNCS.PHASECHK.TRANS64 P1, [R0+URZ+0x150], R2 ;  /* 0x00015002000095a7 */ /* 0x000ea400080210ff */
[----:B--2---:R-:W-:Y:S05]  /*a360*/  @!P1 BRA `(.L_x_189) ;  /* 0xfffffffc00f09947 */ /* 0x004fea000383ffff */
[----:B------:R-:W-:Y:S05]  /*a370*/  BRA `(.L_x_190) ;  /* 0xffffff9c007c7947 */ /* 0x000fea000383ffff */
.L_x_90:
[----:B--2---:R2:W4:Y:S02]  /*a380*/  SYNCS.PHASECHK.TRANS64.TRYWAIT P0, [R0+URZ+0xd0], R2 ;  /* 0x0000d002000075a7 */ /* 0x00452400080011ff */
[----:B----4-:R-:W-:Y:S05]  /*a390*/  @!P0 NANOSLEEP.SYNCS 0x989680 ;  /* 0x009896800000895d */ /* 0x010fea0003900000 */
[----:B------:R-:W4:Y:S02]  /*a3a0*/  @!P0 SYNCS.PHASECHK.TRANS64 P0, [R0+URZ+0xd0], R2 ;  /* 0x0000d002000085a7 */ /* 0x000f2400080010ff */
[----:B----4-:R-:W-:Y:S05]  /*a3b0*/  @!P0 BRA `(.L_x_90) ;  /* 0xfffffffc00f08947 */ /* 0x010fea000383ffff */
[----:B------:R-:W-:Y:S05]  /*a3c0*/  BRA `(.L_x_191) ;  /* 0xffffffa000907947 */ /* 0x000fea000383ffff */
.L_x_93:
[----:B------:R-:W-:Y:S07]  /*a3d0*/  MOV R0, UR7 ;  /* 0x0000000700007c02 */ /* 0x000fee0008000f00 */
.L_x_192:
[----:B--2---:R2:W4:Y:S02]  /*a3e0*/  SYNCS.PHASECHK.TRANS64.TRYWAIT P0, [R0+URZ+0xc8], R2 ;  /* 0x0000c802000075a7 */ /* 0x00452400080011ff */
[----:B----4-:R-:W-:Y:S05]  /*a3f0*/  @!P0 NANOSLEEP.SYNCS 0x989680 ;  /* 0x009896800000895d */ /* 0x010fea0003900000 */
[----:B------:R-:W4:Y:S02]  /*a400*/  @!P0 SYNCS.PHASECHK.TRANS64 P0, [R0+URZ+0xc8], R2 ;  /* 0x0000c802000085a7 */ /* 0x000f2400080010ff */
[----:B----4-:R-:W-:Y:S05]  /*a410*/  @!P0 BRA `(.L_x_192) ;  /* 0xfffffffc00f08947 */ /* 0x010fea000383ffff */
[----:B------:R-:W-:Y:S05]  /*a420*/  BRA `(.L_x_92) ;  /* 0xffffffa400707947 */ /* 0x000fea000383ffff */
.L_x_96:
[----:B------:R-:W-:Y:S07]  /*a430*/  MOV R0, UR7 ;  /* 0x0000000700007c02 */ /* 0x000fee0008000f00 */
.L_x_193:
[----:B-1----:R1:W2:Y:S02]  /*a440*/  SYNCS.PHASECHK.TRANS64.TRYWAIT P0, [R0+URZ+0xa0], R14 ;  /* 0x0000a00e000075a7 */ /* 0x0022a400080011ff */
[----:B--2---:R-:W-:Y:S05]  /*a450*/  @!P0 NANOSLEEP.SYNCS 0x989680 ;  /* 0x009896800000895d */ /* 0x004fea0003900000 */
[----:B------:R-:W2:Y:S02]  /*a460*/  @!P0 SYNCS.PHASECHK.TRANS64 P0, [R0+URZ+0xa0], R14 ;  /* 0x0000a00e000085a7 */ /* 0x000ea400080010ff */
[----:B--2---:R-:W-:Y:S05]  /*a470*/  @!P0 BRA `(.L_x_193) ;  /* 0xfffffffc00f08947 */ /* 0x004fea000383ffff */
[----:B------:R-:W-:Y:S05]  /*a480*/  BRA `(.L_x_194) ;  /* 0xffffffa400e87947 */ /* 0x000fea000383ffff */
.L_x_97:
[----:B------:R-:W-:Y:S07]  /*a490*/  MOV R0, UR7 ;  /* 0x0000000700007c02 */ /* 0x000fee0008000f00 */
.L_x_195:
[----:B-1----:R1:W2:Y:S02]  /*a4a0*/  SYNCS.PHASECHK.TRANS64.TRYWAIT P0, [R0+URZ+0xa8], R14 ;  /* 0x0000a80e000075a7 */ /* 0x0022a400080011ff */
[----:B--2---:R-:W-:Y:S05]  /*a4b0*/  @!P0 NANOSLEEP.SYNCS 0x989680 ;  /* 0x009896800000895d */ /* 0x004fea0003900000 */
[----:B------:R-:W2:Y:S02]  /*a4c0*/  @!P0 SYNCS.PHASECHK.TRANS64 P0, [R0+URZ+0xa8], R14 ;  /* 0x0000a80e000085a7 */ /* 0x000ea400080010ff */
[----:B--2---:R-:W-:Y:S05]  /*a4d0*/  @!P0 BRA `(.L_x_195) ;  /* 0xfffffffc00f08947 */ /* 0x004fea000383ffff */
[----:B------:R-:W-:Y:S05]  /*a4e0*/  BRA `(.L_x_196) ;  /* 0xffffffa800407947 */ /* 0x000fea000383ffff */
.L_x_98:
[----:B------:R-:W-:Y:S07]  /*a4f0*/  MOV R0, UR7 ;  /* 0x0000000700007c02 */ /* 0x000fee0008000f00 */
.L_x_197:
[----:B-1----:R1:W2:Y:S02]  /*a500*/  SYNCS.PHASECHK.TRANS64.TRYWAIT P0, [R0+URZ+0xb0], R14 ;  /* 0x0000b00e000075a7 */ /* 0x0022a400080011ff */
[----:B--2---:R-:W-:Y:S05]  /*a510*/  @!P0 NANOSLEEP.SYNCS 0x989680 ;  /* 0x009896800000895d */ /* 0x004fea0003900000 */
[----:B------:R-:W2:Y:S02]  /*a520*/  @!P0 SYNCS.PHASECHK.TRANS64 P0, [R0+URZ+0xb0], R14 ;  /* 0x0000b00e000085a7 */ /* 0x000ea400080010ff */
[----:B--2---:R-:W-:Y:S05]  /*a530*/  @!P0 BRA `(.L_x_197) ;  /* 0xfffffffc00f08947 */ /* 0x004fea000383ffff */
[----:B------:R-:W-:Y:S05]  /*a540*/  BRA `(.L_x_198) ;  /* 0xffffffa8009c7947 */ /* 0x000fea000383ffff */
.L_x_99:
[----:B------:R-:W-:Y:S07]  /*a550*/  MOV R0, UR7 ;  /* 0x0000000700007c02 */ /* 0x000fee0008000f00 */
.L_x_199:
[----:B-1----:R1:W2:Y:S02]  /*a560*/  SYNCS.PHASECHK.TRANS64.TRYWAIT P0, [R0+URZ+0xb8], R14 ;  /* 0x0000b80e000075a7 */ /* 0x0022a400080011ff */
[----:B--2---:R-:W-:Y:S05]  /*a570*/  @!P0 NANOSLEEP.SYNCS 0x989680 ;  /* 0x009896800000895d */ /* 0x004fea0003900000 */
[----:B------:R-:W2:Y:S02]  /*a580*/  @!P0 SYNCS.PHASECHK.TRANS64 P0, [R0+URZ+0xb8], R14 ;  /* 0x0000b80e000085a7 */ /* 0x000ea400080010ff */
[----:B--2---:R-:W-:Y:S05]  /*a590*/  @!P0 BRA `(.L_x_199) ;  /* 0xfffffffc00f08947 */ /* 0x004fea000383ffff */
[----:B------:R-:W-:Y:S05]  /*a5a0*/  BRA `(.L_x_200) ;  /* 0xffffffac003c7947 */ /* 0x000fea000383ffff */
.L_x_101:
[----:B------:R-:W-:-:S07]  /*a5b0*/  MOV R0, UR7 ;  /* 0x0000000700007c02 */ /* 0x000fce0008000f00 */
.L_x_201:
[----:B-1----:R1:W4:Y:S02]  /*a5c0*/  SYNCS.PHASECHK.TRANS64.TRYWAIT P0, [R0+URZ+0xa0], R2 ;  /* 0x0000a002000075a7 */ /* 0x00232400080011ff */
[----:B----4-:R-:W-:Y:S05]  /*a5d0*/  @!P0 NANOSLEEP.SYNCS 0x989680 ;  /* 0x009896800000895d */ /* 0x010fea0003900000 */
[----:B------:R-:W4:Y:S02]  /*a5e0*/  @!P0 SYNCS.PHASECHK.TRANS64 P0, [R0+URZ+0xa0], R2 ;  /* 0x0000a002000085a7 */ /* 0x000f2400080010ff */
[----:B----4-:R-:W-:Y:S05]  /*a5f0*/  @!P0 BRA `(.L_x_201) ;  /* 0xfffffffc00f08947 */ /* 0x010fea000383ffff */
[----:B------:R-:W-:Y:S05]  /*a600*/  BRA `(.L_x_202) ;  /* 0xffffffac00c47947 */ /* 0x000fea000383ffff */
.L_x_102:
[----:B-1----:R-:W-:-:S07]  /*a610*/  MOV R0, UR7 ;  /* 0x0000000700007c02 */ /* 0x002fce0008000f00 */
.L_x_203:
[----:B-1----:R1:W4:Y:S02]  /*a620*/  SYNCS.PHASECHK.TRANS64.TRYWAIT P0, [R0+URZ+0xa8], R2 ;  /* 0x0000a802000075a7 */ /* 0x00232400080011ff */
[----:B----4-:R-:W-:Y:S05]  /*a630*/  @!P0 NANOSLEEP.SYNCS 0x989680 ;  /* 0x009896800000895d */ /* 0x010fea0003900000 */
[----:B------:R-:W4:Y:S02]  /*a640*/  @!P0 SYNCS.PHASECHK.TRANS64 P0, [R0+URZ+0xa8], R2 ;  /* 0x0000a802000085a7 */ /* 0x000f2400080010ff */
[----:B----4-:R-:W-:Y:S05]  /*a650*/  @!P0 BRA `(.L_x_203) ;  /* 0xfffffffc00f08947 */ /* 0x010fea000383ffff */
[----:B------:R-:W-:Y:S05]  /*a660*/  BRA `(.L_x_204) ;  /* 0xffffffac00b47947 */ /* 0x000fea000383ffff */
.L_x_103:
[----:B-1----:R-:W-:-:S07]  /*a670*/  MOV R0, UR7 ;  /* 0x0000000700007c02 */ /* 0x002fce0008000f00 */
.L_x_205:
[----:B-1----:R1:W4:Y:S02]  /*a680*/  SYNCS.PHASECHK.TRANS64.TRYWAIT P0, [R0+URZ+0xb0], R2 ;  /* 0x0000b002000075a7 */ /* 0x00232400080011ff */
[----:B----4-:R-:W-:Y:S05]  /*a690*/  @!P0 NANOSLEEP.SYNCS 0x989680 ;  /* 0x009896800000895d */ /* 0x010fea0003900000 */
[----:B------:R-:W4:Y:S02]  /*a6a0*/  @!P0 SYNCS.PHASECHK.TRANS64 P0, [R0+URZ+0xb0], R2 ;  /* 0x0000b002000085a7 */ /* 0x000f2400080010ff */
[----:B----4-:R-:W-:Y:S05]  /*a6b0*/  @!P0 BRA `(.L_x_205) ;  /* 0xfffffffc00f08947 */ /* 0x010fea000383ffff */
[----:B------:R-:W-:Y:S05]  /*a6c0*/  BRA `(.L_x_206) ;  /* 0xffffffac00a47947 */ /* 0x000fea000383ffff */
.L_x_105:
[----:B--2---:R2:W3:Y:S02]  /*a6d0*/  SYNCS.PHASECHK.TRANS64.TRYWAIT P0, [R0+URZ+0xd0], R2 ;  /* 0x0000d002000075a7 */ /* 0x0044e400080011ff */
[----:B---3--:R-:W-:Y:S05]  /*a6e0*/  @!P0 NANOSLEEP.SYNCS 0x989680 ;  /* 0x009896800000895d */ /* 0x008fea0003900000 */
[----:B------:R-:W3:Y:S02]  /*a6f0*/  @!P0 SYNCS.PHASECHK.TRANS64 P0, [R0+URZ+0xd0], R2 ;  /* 0x0000d002000085a7 */ /* 0x000ee400080010ff */
[----:B---3--:R-:W-:Y:S05]  /*a700*/  @!P0 BRA `(.L_x_105) ;  /* 0xfffffffc00f08947 */ /* 0x008fea000383ffff */
[----:B------:R-:W-:Y:S05]  /*a710*/  BRA `(.L_x_207) ;  /* 0xffffffb000807947 */ /* 0x000fea000383ffff */
.L_x_116:
[----:B-1----:R-:W-:Y:S04]  /*a720*/  MOV R2, UR48 ;  /* 0x0000003000027c02 */ /* 0x002fe80008000f00 */
[----:B------:R1:W3:Y:S03]  /*a730*/  SYNCS.PHASECHK.TRANS64.TRYWAIT P1, [R2+URZ+0x80], R3 ;  /* 0x00008003020075a7 */ /* 0x0002e600080211ff */
[----:B---3--:R-:W-:Y:S05]  /*a740*/  @!P1 NANOSLEEP.SYNCS 0x989680 ;  /* 0x009896800000995d */ /* 0x008fea0003900000 */
[----:B------:R-:W3:Y:S02]  /*a750*/  @!P1 SYNCS.PHASECHK.TRANS64 P1, [R2+URZ+0x80], R3 ;  /* 0x00008003020095a7 */ /* 0x000ee400080210ff */
[----:B---3--:R-:W-:Y:S05]  /*a760*/  @!P1 BRA `(.L_x_116) ;  /* 0xfffffffc00ec9947 */ /* 0x008fea000383ffff */
[----:B------:R-:W-:Y:S05]  /*a770*/  BRA `(.L_x_115) ;  /* 0xffffffbc008c7947 */ /* 0x000fea000383ffff */
.L_x_118:
[----:B-1----:R1:W4:Y:S02]  /*a780*/  SYNCS.PHASECHK.TRANS64.TRYWAIT P0, [R112+URZ+0xf0], R0 ;  /* 0x0000f000700075a7 */ /* 0x00232400080011ff */
[----:B----4-:R-:W-:Y:S05]  /*a790*/  @!P0 NANOSLEEP.SYNCS 0x989680 ;  /* 0x009896800000895d */ /* 0x010fea0003900000 */
[----:B------:R-:W4:Y:S02]  /*a7a0*/  @!P0 SYNCS.PHASECHK.TRANS64 P0, [R112+URZ+0xf0], R0 ;  /* 0x0000f000700085a7 */ /* 0x000f2400080010ff */
[----:B----4-:R-:W-:Y:S05]  /*a7b0*/  @!P0 BRA `(.L_x_118) ;  /* 0xfffffffc00f08947 */ /* 0x010fea000383ffff */
[----:B------:R-:W-:Y:S05]  /*a7c0*/  BRA `(.L_x_117) ;  /* 0xffffffbc00b47947 */ /* 0x000fea000383ffff */
.L_x_127:
[----:B--2---:R2:W4:Y:S02]  /*a7d0*/  SYNCS.PHASECHK.TRANS64.TRYWAIT P0, [R2+URZ+0x80], R0 ;  /* 0x00008000020075a7 */ /* 0x00452400080011ff */
[----:B----4-:R-:W-:Y:S05]  /*a7e0*/  @!P0 NANOSLEEP.SYNCS 0x989680 ;  /* 0x009896800000895d */ /* 0x010fea0003900000 */
[----:B------:R-:W4:Y:S02]  /*a7f0*/  @!P0 SYNCS.PHASECHK.TRANS64 P0, [R2+URZ+0x80], R0 ;  /* 0x00008000020085a7 */ /* 0x000f2400080010ff */
[----:B----4-:R-:W-:Y:S05]  /*a800*/  @!P0 BRA `(.L_x_127) ;  /* 0xfffffffc00f08947 */ /* 0x010fea000383ffff */
[----:B------:R-:W-:Y:S05]  /*a810*/  BRA `(.L_x_126) ;  /* 0xffffffc800a07947 */ /* 0x000fea000383ffff */
.L_x_135:
[----:B--2---:R2:W4:Y:S02]  /*a820*/  SYNCS.PHASECHK.TRANS64.TRYWAIT P0, [R0+URZ+0x80], R6 ;  /* 0x00008006000075a7 */ /* 0x00452400080011ff */
[----:B----4-:R-:W-:Y:S05]  /*a830*/  @!P0 NANOSLEEP.SYNCS 0x989680 ;  /* 0x009896800000895d */ /* 0x010fea0003900000 */
[----:B------:R-:W4:Y:S02]  /*a840*/  @!P0 SYNCS.PHASECHK.TRANS64 P0, [R0+URZ+0x80], R6 ;  /* 0x00008006000085a7 */ /* 0x000f2400080010ff */
[----:B----4-:R-:W-:Y:S05]  /*a850*/  @!P0 BRA `(.L_x_135) ;  /* 0xfffffffc00f08947 */ /* 0x010fea000383ffff */
[----:B------:R-:W-:Y:S05]  /*a860*/  BRA `(.L_x_134) ;  /* 0xffffffd400b47947 */ /* 0x000fea000383ffff */
.L_x_143:
[----:B--2---:R2:W4:Y:S02]  /*a870*/  SYNCS.PHASECHK.TRANS64.TRYWAIT P0, [R0+URZ+0x80], R5 ;  /* 0x00008005000075a7 */ /* 0x00452400080011ff */
[----:B----4-:R-:W-:Y:S05]  /*a880*/  @!P0 NANOSLEEP.SYNCS 0x989680 ;  /* 0x009896800000895d */ /* 0x010fea0003900000 */
[----:B------:R-:W4:Y:S02]  /*a890*/  @!P0 SYNCS.PHASECHK.TRANS64 P0, [R0+URZ+0x80], R5 ;  /* 0x00008005000085a7 */ /* 0x000f2400080010ff */
[----:B----4-:R-:W-:Y:S05]  /*a8a0*/  @!P0 BRA `(.L_x_143) ;  /* 0xfffffffc00f08947 */ /* 0x010fea000383ffff */
[----:B------:R-:W-:Y:S05]  /*a8b0*/  BRA `(.L_x_142) ;  /* 0xffffffe000c87947 */ /* 0x000fea000383ffff */
        .weak           $__internal_0_$__cuda_sm10x_tcgen05_guardrail_trap_col_being_dealloced_not_returned_by_alloc
        .type           $__internal_0_$__cuda_sm10x_tcgen05_guardrail_trap_col_being_dealloced_not_returned_by_alloc,@function
        .size           $__internal_0_$__cuda_sm10x_tcgen05_guardrail_trap_col_being_dealloced_not_returned_by_alloc,($__internal_1_$__cuda_sm10x_tcgen05_guardrail_trap_phase_invalid_during_alloc - $__internal_0_$__cuda_sm10x_tcgen05_guardrail_trap_col_being_dealloced_not_returned_by_alloc)
$__internal_0_$__cuda_sm10x_tcgen05_guardrail_trap_col_being_dealloced_not_returned_by_alloc:
[----:B------:R-:W-:Y:S05]  /*a8c0*/  BPT.TRAP 0x1 ;  /* 0x000000040000795c */ /* 0x000fea0000300000 */
[----:B------:R-:W-:-:S04]  /*a8d0*/  HFMA2 R3, -RZ, RZ, 0, 0 ;  /* 0x00000000ff037431 */ /* 0x000fc800000001ff */
[----:B------:R-:W-:Y:S05]  /*a8e0*/  RET.REL.NODEC R2 `(_ZN7cutlass13device_kernelINS_4gemm6kernel13GemmUniversalIN4cute5tupleIJiiiiEEENS1_10collective13CollectiveMmaINS1_35MainloopSm100TmaUmmaWarpSpecializedILi8ELi2ELi4ENS5_IJNS4_1CILi2EEENSA_ILi1EEESC_EEEEENS5_IJNSA_ILi128EEENSA_ILi256EEENSA_ILi64EEEEEENS_10bfloat16_tENS5_IJlSC_lEEESJ_SK_NS4_8TiledMMAINS4_8MMA_AtomIJNS4_26SM100_MMA_F16BF16_2x1SM_SSISJ_SJ_fLi128ELi256ELNS4_4UMMA5MajorE0ELSP_0ELNSO_7ScaleInE0ELSQ_0EEEEEENS4_6LayoutINS5_IJSC_SC_SC_EEENS5_IJNSA_ILi0EEESV_SV_EEEEENS5_IJNS4_10UnderscoreESY_SY_EEEEENS4_18SM100_TMA_2SM_LOADENS4_14ComposedLayoutINS4_7SwizzleILi3ELi4ELi3EEENS4_18smem_ptr_flag_bitsILi16EEENST_INS5_IJNSA_ILi8EEESH_EEENS5_IJSH_SC_EEEEEEEvNS4_8identityES11_S1B_vS1C_EENS_8epilogue10collective18CollectiveEpilogueINS1E_23Sm100TmaWarpSpecializedILi4ELi2ELi32ELb1ELb0EEEJNS5_IJSH_SG_SH_EEENS5_IJNST_ISH_SC_EENST_INS5_IJNSA_ILi32EEESB_EEENS5_IJSC_SF_EEEEEEEESJ_SK_SJ_SK_NS1E_6fusion15FusionCallbacksIS1I_NS1Q_17LinearCombinationISJ_fSJ_fLNS_15FloatRoundStyleE2EEES1J_S1P_JEEENS4_5SM1004TMEM4LOAD26SM100_TMEM_LOAD_32dp32b32xENS4_13SM90_TMA_LOADENS12_INS13_ILi2ELi4ELi3EEES16_NST_INS5_IJS17_S1L_EEENS5_IJS1L_SC_EEEEEEENS4_39AutoVectorizingCopyWithAssumedAlignmentILi128EEENS4_14SM90_TMA_STOREES25_S27_S27_EEEvvEEEEvNT_6ParamsE) ;  /* 0xffffff5402c47950 */ /* 0x000fea0003c3ffff */
        .weak           $__internal_1_$__cuda_sm10x_tcgen05_guardrail_trap_phase_invalid_during_alloc
        .type           $__internal_1_$__cuda_sm10x_tcgen05_guardrail_trap_phase_invalid_during_alloc,@function
        .size           $__internal_1_$__cuda_sm10x_tcgen05_guardrail_trap_phase_invalid_during_alloc,($__internal_2_$__cuda_sm10x_tcgen05_guardrail_trap_unallocated_columns_being_dealloced - $__internal_1_$__cuda_sm10x_tcgen05_guardrail_trap_phase_invalid_during_alloc)
$__internal_1_$__cuda_sm10x_tcgen05_guardrail_trap_phase_invalid_during_alloc:
[----:B------:R-:W-:Y:S05]  /*a8f0*/  BPT.TRAP 0x1 ;  /* 0x000000040000795c */ /* 0x000fea0000300000 */
[----:B------:R-:W-:-:S04]  /*a900*/  MOV R3, 0x0 ;  /* 0x0000000000037802 */ /* 0x000fc80000000f00 */
[----:B------:R-:W-:Y:S05]  /*a910*/  RET.REL.NODEC R2 `(_ZN7cutlass13device_kernelINS_4gemm6kernel13GemmUniversalIN4cute5tupleIJiiiiEEENS1_10collective13CollectiveMmaINS1_35MainloopSm100TmaUmmaWarpSpecializedILi8ELi2ELi4ENS5_IJNS4_1CILi2EEENSA_ILi1EEESC_EEEEENS5_IJNSA_ILi128EEENSA_ILi256EEENSA_ILi64EEEEEENS_10bfloat16_tENS5_IJlSC_lEEESJ_SK_NS4_8TiledMMAINS4_8MMA_AtomIJNS4_26SM100_MMA_F16BF16_2x1SM_SSISJ_SJ_fLi128ELi256ELNS4_4UMMA5MajorE0ELSP_0ELNSO_7ScaleInE0ELSQ_0EEEEEENS4_6LayoutINS5_IJSC_SC_SC_EEENS5_IJNSA_ILi0EEESV_SV_EEEEENS5_IJNS4_10UnderscoreESY_SY_EEEEENS4_18SM100_TMA_2SM_LOADENS4_14ComposedLayoutINS4_7SwizzleILi3ELi4ELi3EEENS4_18smem_ptr_flag_bitsILi16EEENST_INS5_IJNSA_ILi8EEESH_EEENS5_IJSH_SC_EEEEEEEvNS4_8identityES11_S1B_vS1C_EENS_8epilogue10collective18CollectiveEpilogueINS1E_23Sm100TmaWarpSpecializedILi4ELi2ELi32ELb1ELb0EEEJNS5_IJSH_SG_SH_EEENS5_IJNST_ISH_SC_EENST_INS5_IJNSA_ILi32EEESB_EEENS5_IJSC_SF_EEEEEEEESJ_SK_SJ_SK_NS1E_6fusion15FusionCallbacksIS1I_NS1Q_17LinearCombinationISJ_fSJ_fLNS_15FloatRoundStyleE2EEES1J_S1P_JEEENS4_5SM1004TMEM4LOAD26SM100_TMEM_LOAD_32dp32b32xENS4_13SM90_TMA_LOADENS12_INS13_ILi2ELi4ELi3EEES16_NST_INS5_IJS17_S1L_EEENS5_IJS1L_SC_EEEEEEENS4_39AutoVectorizingCopyWithAssumedAlignmentILi128EEENS4_14SM90_TMA_STOREES25_S27_S27_EEEvvEEEEvNT_6ParamsE) ;  /* 0xffffff5402b87950 */ /* 0x000fea0003c3ffff */
        .weak           $__internal_2_$__cuda_sm10x_tcgen05_guardrail_trap_unallocated_columns_being_dealloced
        .type           $__internal_2_$__cuda_sm10x_tcgen05_guardrail_trap_unallocated_columns_being_dealloced,@function
        .size           $__internal_2_$__cuda_sm10x_tcgen05_guardrail_trap_unallocated_columns_being_dealloced,(.L_x_209 - $__internal_2_$__cuda_sm10x_tcgen05_guardrail_trap_unallocated_columns_being_dealloced)
$__internal_2_$__cuda_sm10x_tcgen05_guardrail_trap_unallocated_columns_being_dealloced:
[----:B------:R-:W-:Y:S05]  /*a920*/  BPT.TRAP 0x1 ;  /* 0x000000040000795c */ /* 0x000fea0000300000 */
[----:B------:R-:W-:-:S04]  /*a930*/  HFMA2 R3, -RZ, RZ, 0, 0 ;  /* 0x00000000ff037431 */ /* 0x000fc800000001ff */
[----:B------:R-:W-:Y:S05]  /*a940*/  RET.REL.NODEC R2 `(_ZN7cutlass13device_kernelINS_4gemm6kernel13GemmUniversalIN4cute5tupleIJiiiiEEENS1_10collective13CollectiveMmaINS1_35MainloopSm100TmaUmmaWarpSpecializedILi8ELi2ELi4ENS5_IJNS4_1CILi2EEENSA_ILi1EEESC_EEEEENS5_IJNSA_ILi128EEENSA_ILi256EEENSA_ILi64EEEEEENS_10bfloat16_tENS5_IJlSC_lEEESJ_SK_NS4_8TiledMMAINS4_8MMA_AtomIJNS4_26SM100_MMA_F16BF16_2x1SM_SSISJ_SJ_fLi128ELi256ELNS4_4UMMA5MajorE0ELSP_0ELNSO_7ScaleInE0ELSQ_0EEEEEENS4_6LayoutINS5_IJSC_SC_SC_EEENS5_IJNSA_ILi0EEESV_SV_EEEEENS5_IJNS4_10UnderscoreESY_SY_EEEEENS4_18SM100_TMA_2SM_LOADENS4_14ComposedLayoutINS4_7SwizzleILi3ELi4ELi3EEENS4_18smem_ptr_flag_bitsILi16EEENST_INS5_IJNSA_ILi8EEESH_EEENS5_IJSH_SC_EEEEEEEvNS4_8identityES11_S1B_vS1C_EENS_8epilogue10collective18CollectiveEpilogueINS1E_23Sm100TmaWarpSpecializedILi4ELi2ELi32ELb1ELb0EEEJNS5_IJSH_SG_SH_EEENS5_IJNST_ISH_SC_EENST_INS5_IJNSA_ILi32EEESB_EEENS5_IJSC_SF_EEEEEEEESJ_SK_SJ_SK_NS1E_6fusion15FusionCallbacksIS1I_NS1Q_17LinearCombinationISJ_fSJ_fLNS_15FloatRoundStyleE2EEES1J_S1P_JEEENS4_5SM1004TMEM4LOAD26SM100_TMEM_LOAD_32dp32b32xENS4_13SM90_TMA_LOADENS12_INS13_ILi2ELi4ELi3EEES16_NST_INS5_IJS17_S1L_EEENS5_IJS1L_SC_EEEEEEENS4_39AutoVectorizingCopyWithAssumedAlignmentILi128EEENS4_14SM90_TMA_STOREES25_S27_S27_EEEvvEEEEvNT_6ParamsE) ;  /* 0xffffff5402ac7950 */ /* 0x000fea0003c3ffff */
.L_x_208:
[----:B------:R-:W-:-:S00]  /*a950*/  BRA `(.L_x_208) ;  /* 0xfffffffc00fc7947 */ /* 0x000fc0000383ffff */
[----:B------:R-:W-:-:S00]  /*a960*/  NOP ;  /* 0x0000000000007918 */ /* 0x000fc00000000000 */
        /* <DEDUP_REMOVED lines=9> */
.L_x_209:


//--------------------- .nv.global.init           --------------------------
	.section	.nv.global.init,"aw",@progbits
.nv.global.init:
	.type		$str$27,@object
	.size		$str$27,($str$28 - $str$27)
$str$27:
        /*0000*/ 	.byte	0x28, 0x61, 0x64, 0x64, 0x72, 0x65, 0x73, 0x73, 0x20, 0x26, 0x20, 0x6d, 0x61, 0x73, 0x6b, 0x29
        /*0010*/ 	.byte	0x20, 0x3d, 0x3d, 0x20, 0x30, 0x00
	.type		$str$28,@object
	.size		$str$28,($str$26 - $str$28)
$str$28:
        /*0016*/ 	.byte	0x2f, 0x74, 0x6d, 0x70, 0x2f, 0x63, 0x75, 0x74, 0x6c, 0x61, 0x73, 0x73, 0x5f, 0x73, 0x77, 0x65
        /*0026*/ 	.byte	0x65, 0x70, 0x5f, 0x73, 0x72, 0x63, 0x2f, 0x69, 0x6e, 0x63, 0x6c, 0x75, 0x64, 0x65, 0x2f, 0x63
        /*0036*/ 	.byte	0x75, 0x74, 0x65, 0x2f, 0x70, 0x6f, 0x69, 0x6e, 0x74, 0x65, 0x72, 0x5f, 0x66, 0x6c, 0x61, 0x67
        /*0046*/ 	.byte	0x67, 0x65, 0x64, 0x2e, 0x68, 0x70, 0x70, 0x00
	.type		$str$26,@object
	.size		$str$26,($str$25 - $str$26)
$str$26:
        /*004e*/ 	.byte	0x2f, 0x74, 0x6d, 0x70, 0x2f, 0x63, 0x75, 0x74, 0x6c, 0x61, 0x73, 0x73, 0x5f, 0x73, 0x77, 0x65
        /*005e*/ 	.byte	0x65, 0x70, 0x5f, 0x73, 0x72, 0x63, 0x2f, 0x69, 0x6e, 0x63, 0x6c, 0x75, 0x64, 0x65, 0x2f, 0x63
        /*006e*/ 	.byte	0x75, 0x74, 0x65, 0x2f, 0x61, 0x74, 0x6f, 0x6d, 0x2f, 0x63, 0x6f, 0x70, 0x79, 0x5f, 0x74, 0x72
        /*007e*/ 	.byte	0x61, 0x69, 0x74, 0x73, 0x5f, 0x73, 0x6d, 0x31, 0x30, 0x30, 0x2e, 0x68, 0x70, 0x70, 0x00
	.type		$str$25,@object
	.size		$str$25,(__unnamed_1 - $str$25)
$str$25:
        /*008d*/ 	.byte	0x28, 0x28, 0x75, 0x69, 0x6e, 0x74, 0x33, 0x32, 0x5f, 0x74, 0x28, 0x74, 0x68, 0x72, 0x65, 0x61
        /*009d*/ 	.byte	0x64, 0x49, 0x64, 0x78, 0x2e, 0x78, 0x29, 0x20, 0x2f, 0x20, 0x33, 0x32, 0x29, 0x20, 0x25, 0x20
        /*00ad*/ 	.byte	0x34, 0x29, 0x20, 0x3d, 0x3d, 0x20, 0x28, 0x28, 0x28, 0x74, 0x6d, 0x65, 0x6d, 0x5f, 0x61, 0x64
        /*00bd*/ 	.byte	0x64, 0x72, 0x20, 0x3e, 0x3e, 0x20, 0x31, 0x36, 0x29, 0x20, 0x2f, 0x20, 0x33, 0x32, 0x29, 0x20
        /*00cd*/ 	.byte	0x25, 0x20, 0x34, 0x29, 0x00
	.type		__unnamed_1,@object
	.size		__unnamed_1,(__unnamed_2 - __unnamed_1)
__unnamed_1:
        /*00d2*/ 	.byte	0x61, 0x75, 0x74, 0x6f, 0x20, 0x63, 0x75, 0x74, 0x65, 0x3a, 0x3a, 0x61, 0x73, 0x5f, 0x70, 0x6f
        /* <DEDUP_REMOVED lines=24> */
        /*0262*/ 	.byte	0x43, 0x3c, 0x34, 0x30, 0x39, 0x36, 0x3e, 0x3e, 0x3e, 0x3e, 0x5d, 0x00
	.type		__unnamed_2,@object
	.size		__unnamed_2,(.L_2 - __unnamed_2)
__unnamed_2:
        /* <DEDUP_REMOVED lines=42> */
        /*050e*/ 	.byte	0x3e, 0x3e, 0x5d, 0x00
.L_2:


//--------------------- .nv.shared._ZN7cutlass13device_kernelINS_4gemm6kernel13GemmUniversalIN4cute5tupleIJiiiiEEENS1_10collective13CollectiveMmaINS1_35MainloopSm100TmaUmmaWarpSpecializedILi8ELi2ELi4ENS5_IJNS4_1CILi2EEENSA_ILi1EEESC_EEEEENS5_IJNSA_ILi128EEENSA_ILi256EEENSA_ILi64EEEEEENS_10bfloat16_tENS5_IJlSC_lEEESJ_SK_NS4_8TiledMMAINS4_8MMA_AtomIJNS4_26SM100_MMA_F16BF16_2x1SM_SSISJ_SJ_fLi128ELi256ELNS4_4UMMA5MajorE0ELSP_0ELNSO_7ScaleInE0ELSQ_0EEEEEENS4_6LayoutINS5_IJSC_SC_SC_EEENS5_IJNSA_ILi0EEESV_SV_EEEEENS5_IJNS4_10UnderscoreESY_SY_EEEEENS4_18SM100_TMA_2SM_LOADENS4_14ComposedLayoutINS4_7SwizzleILi3ELi4ELi3EEENS4_18smem_ptr_flag_bitsILi16EEENST_INS5_IJNSA_ILi8EEESH_EEENS5_IJSH_SC_EEEEEEEvNS4_8identityES11_S1B_vS1C_EENS_8epilogue10collective18CollectiveEpilogueINS1E_23Sm100TmaWarpSpecializedILi4ELi2ELi32ELb1ELb0EEEJNS5_IJSH_SG_SH_EEENS5_IJNST_ISH_SC_EENST_INS5_IJNSA_ILi32EEESB_EEENS5_IJSC_SF_EEEEEEEESJ_SK_SJ_SK_NS1E_6fusion15FusionCallbacksIS1I_NS1Q_17LinearCombinationISJ_fSJ_fLNS_15FloatRoundStyleE2EEES1J_S1P_JEEENS4_5SM1004TMEM4LOAD26SM100_TMEM_LOAD_32dp32b32xENS4_13SM90_TMA_LOADENS12_INS13_ILi2ELi4ELi3EEES16_NST_INS5_IJS17_S1L_EEENS5_IJS1L_SC_EEEEEEENS4_39AutoVectorizingCopyWithAssumedAlignmentILi128EEENS4_14SM90_TMA_STOREES25_S27_S27_EEEvvEEEEvNT_6ParamsE --------------------------
	.section	.nv.shared._ZN7cutlass13device_kernelINS_4gemm6kernel13GemmUniversalIN4cute5tupleIJiiiiEEENS1_10collective13CollectiveMmaINS1_35MainloopSm100TmaUmmaWarpSpecializedILi8ELi2ELi4ENS5_IJNS4_1CILi2EEENSA_ILi1EEESC_EEEEENS5_IJNSA_ILi128EEENSA_ILi256EEENSA_ILi64EEEEEENS_10bfloat16_tENS5_IJlSC_lEEESJ_SK_NS4_8TiledMMAINS4_8MMA_AtomIJNS4_26SM100_MMA_F16BF16_2x1SM_SSISJ_SJ_fLi128ELi256ELNS4_4UMMA5MajorE0ELSP_0ELNSO_7ScaleInE0ELSQ_0EEEEEENS4_6LayoutINS5_IJSC_SC_SC_EEENS5_IJNSA_ILi0EEESV_SV_EEEEENS5_IJNS4_10UnderscoreESY_SY_EEEEENS4_18SM100_TMA_2SM_LOADENS4_14ComposedLayoutINS4_7SwizzleILi3ELi4ELi3EEENS4_18smem_ptr_flag_bitsILi16EEENST_INS5_IJNSA_ILi8EEESH_EEENS5_IJSH_SC_EEEEEEEvNS4_8identityES11_S1B_vS1C_EENS_8epilogue10collective18CollectiveEpilogueINS1E_23Sm100TmaWarpSpecializedILi4ELi2ELi32ELb1ELb0EEEJNS5_IJSH_SG_SH_EEENS5_IJNST_ISH_SC_EENST_INS5_IJNSA_ILi32EEESB_EEENS5_IJSC_SF_EEEEEEEESJ_SK_SJ_SK_NS1E_6fusion15FusionCallbacksIS1I_NS1Q_17LinearCombinationISJ_fSJ_fLNS_15FloatRoundStyleE2EEES1J_S1P_JEEENS4_5SM1004TMEM4LOAD26SM100_TMEM_LOAD_32dp32b32xENS4_13SM90_TMA_LOADENS12_INS13_ILi2ELi4ELi3EEES16_NST_INS5_IJS17_S1L_EEENS5_IJS1L_SC_EEEEEEENS4_39AutoVectorizingCopyWithAssumedAlignmentILi128EEENS4_14SM90_TMA_STOREES25_S27_S27_EEEvvEEEEvNT_6ParamsE,"aw",@nobits
	.sectionflags	@""
	.align	16
	.zero		1024


//--------------------- .nv.shared.reserved.0     --------------------------
	.section	.nv.shared.reserved.0,"aw",@nobits
	.weak		__nv_reservedSMEM_offset_0_alias
	.size		__nv_reservedSMEM_offset_0_alias, 0, 64
	.other		__nv_reservedSMEM_offset_0_alias,@"STO_CUDA_RESERVED_SHARED STV_DEFAULT"
__nv_reservedSMEM_offset_0_alias:
	.zero		0
.nv.shared.reserved.0:
	.zero		64
	.weak		__nv_reservedSMEM_tcgen05_partition
	.type		__nv_reservedSMEM_tcgen05_partition,@object
	.size		__nv_reservedSMEM_tcgen05_partition,(.L_0 - __nv_reservedSMEM_tcgen05_partition)
__nv_reservedSMEM_tcgen05_partition:
	.zero		32
.L_0:


//--------------------- .nv.global                --------------------------
	.section	.nv.global,"aw",@nobits
.nv.global:
	.type		_ZN39_INTERNAL_615f17fe_4_k_cu_a58d36c7_81884cute1_E,@object
	.size		_ZN39_INTERNAL_615f17fe_4_k_cu_a58d36c7_81884cute1_E,(_ZN39_INTERNAL_615f17fe_4_k_cu_a58d36c7_81884cuda3std3__45__cpo6cbeginE - _ZN39_INTERNAL_615f17fe_4_k_cu_a58d36c7_81884cute1_E)
_ZN39_INTERNAL_615f17fe_4_k_cu_a58d36c7_81884cute1_E:
	.zero		1
	.type		_ZN39_INTERNAL_615f17fe_4_k_cu_a58d36c7_81884cuda3std3__45__cpo6cbeginE,@object
	.size		_ZN39_INTERNAL_615f17fe_4_k_cu_a58d36c7_81884cuda3std3__45__cpo6cbeginE,(_ZN39_INTERNAL_615f17fe_4_k_cu_a58d36c7_81884cuda3std3__48in_placeE - _ZN39_INTERNAL_615f17fe_4_k_cu_a58d36c7_81884cuda3std3__45__cpo6cbeginE)
_ZN39_INTERNAL_615f17fe_4_k_cu_a58d36c7_81884cuda3std3__45__cpo6cbeginE:
	.zero		1
	.type		_ZN39_INTERNAL_615f17fe_4_k_cu_a58d36c7_81884cuda3std3__48in_placeE,@object
	.size		_ZN39_INTERNAL_615f17fe_4_k_cu_a58d36c7_81884cuda3std3__48in_placeE,(_ZN39_INTERNAL_615f17fe_4_k_cu_a58d36c7_81884cuda3std6ranges3__45__cpo9iter_moveE - _ZN39_INTERNAL_615f17fe_4_k_cu_a58d36c7_81884cuda3std3__48in_placeE)
_ZN39_INTERNAL_615f17fe_4_k_cu_a58d36c7_81884cuda3std3__48in_placeE:
	.zero		1
	.type		_ZN39_INTERNAL_615f17fe_4_k_cu_a58d36c7_81884cuda3std6ranges3__45__cpo9iter_moveE,@object
	.size		_ZN39_INTERNAL_615f17fe_4_k_cu_a58d36c7_81884cuda3std6ranges3__45__cpo9iter_moveE,(_ZN39_INTERNAL_615f17fe_4_k_cu_a58d36c7_81884cuda3std3__45__cpo5beginE - _ZN39_INTERNAL_615f17fe_4_k_cu_a58d36c7_81884cuda3std6ranges3__45__cpo9iter_moveE)
_ZN39_INTERNAL_615f17fe_4_k_cu_a58d36c7_81884cuda3std6ranges3__45__cpo9iter_moveE:
	.zero		1
	.type		_ZN39_INTERNAL_615f17fe_4_k_cu_a58d36c7_81884cuda3std3__45__cpo5beginE,@object
	.size		_ZN39_INTERNAL_615f17fe_4_k_cu_a58d36c7_81884cuda3std3__45__cpo5beginE,(_ZN39_INTERNAL_615f17fe_4_k_cu_a58d36c7_81884cuda3std3__441_GLOBAL__N__615f17fe_4_k_cu_a58d36c7_81886ignoreE - _ZN39_INTERNAL_615f17fe_4_k_cu_a58d36c7_81884cuda3std3__45__cpo5beginE)
_ZN39_INTERNAL_615f17fe_4_k_cu_a58d36c7_81884cuda3std3__45__cpo5beginE:
	.zero		1
	.type		_ZN39_INTERNAL_615f17fe_4_k_cu_a58d36c7_81884cuda3std3__441_GLOBAL__N__615f17fe_4_k_cu_a58d36c7_81886ignoreE,@object
	.size		_ZN39_INTERNAL_615f17fe_4_k_cu_a58d36c7_81884cuda3std3__441_GLOBAL__N__615f17fe_4_k_cu_a58d36c7_81886ignoreE,(_ZN39_INTERNAL_615f17fe_4_k_cu_a58d36c7_81884cute7productE - _ZN39_INTERNAL_615f17fe_4_k_cu_a58d36c7_81884cuda3std3__441_GLOBAL__N__615f17fe_4_k_cu_a58d36c7_81886ignoreE)
_ZN39_INTERNAL_615f17fe_4_k_cu_a58d36c7_81884cuda3std3__441_GLOBAL__N__615f17fe_4_k_cu_a58d36c7_81886ignoreE:
	.zero		1
	.type		_ZN39_INTERNAL_615f17fe_4_k_cu_a58d36c7_81884cute7productE,@object
	.size		_ZN39_INTERNAL_615f17fe_4_k_cu_a58d36c7_81884cute7productE,(_ZN39_INTERNAL_615f17fe_4_k_cu_a58d36c7_81884cuda3std3__45__cpo3endE - _ZN39_INTERNAL_615f17fe_4_k_cu_a58d36c7_81884cute7productE)
_ZN39_INTERNAL_615f17fe_4_k_cu_a58d36c7_81884cute7productE:
	.zero		1
	.type		_ZN39_INTERNAL_615f17fe_4_k_cu_a58d36c7_81884cuda3std3__45__cpo3endE,@object
	.size		_ZN39_INTERNAL_615f17fe_4_k_cu_a58d36c7_81884cuda3std3__45__cpo3endE,(_ZN39_INTERNAL_615f17fe_4_k_cu_a58d36c7_81884cuda3std3__419piecewise_constructE - _ZN39_INTERNAL_615f17fe_4_k_cu_a58d36c7_81884cuda3std3__45__cpo3endE)
_ZN39_INTERNAL_615f17fe_4_k_cu_a58d36c7_81884cuda3std3__45__cpo3endE:
	.zero		1
	.type		_ZN39_INTERNAL_615f17fe_4_k_cu_a58d36c7_81884cuda3std3__419piecewise_constructE,@object
	.size		_ZN39_INTERNAL_615f17fe_4_k_cu_a58d36c7_81884cuda3std3__419piecewise_constructE,(_ZN39_INTERNAL_615f17fe_4_k_cu_a58d36c7_81884cuda3std3__45__cpo4cendE - _ZN39_INTERNAL_615f17fe_4_k_cu_a58d36c7_81884cuda3std3__419piecewise_constructE)
_ZN39_INTERNAL_615f17fe_4_k_cu_a58d36c7_81884cuda3std3__419piecewise_constructE:
	.zero		1
	.type		_ZN39_INTERNAL_615f17fe_4_k_cu_a58d36c7_81884cuda3std3__45__cpo4cendE,@object
	.size		_ZN39_INTERNAL_615f17fe_4_k_cu_a58d36c7_81884cuda3std3__45__cpo4cendE,(_ZN39_INTERNAL_615f17fe_4_k_cu_a58d36c7_81884cuda3std6ranges3__45__cpo4swapE - _ZN39_INTERNAL_615f17fe_4_k_cu_a58d36c7_81884cuda3std3__45__cpo4cendE)
_ZN39_INTERNAL_615f17fe_4_k_cu_a58d36c7_81884cuda3std3__45__cpo4cendE:
	.zero		1
	.type		_ZN39_INTERNAL_615f17fe_4_k_cu_a58d36c7_81884cuda3std6ranges3__45__cpo4swapE,@object
	.size		_ZN39_INTERNAL_615f17fe_4_k_cu_a58d36c7_81884cuda3std6ranges3__45__cpo4swapE,(.L_10 - _ZN39_INTERNAL_615f17fe_4_k_cu_a58d36c7_81884cuda3std6ranges3__45__cpo4swapE)
_ZN39_INTERNAL_615f17fe_4_k_cu_a58d36c7_81884cuda3std6ranges3__45__cpo4swapE:
	.zero		1
.L_10:


//--------------------- .nv.constant0._ZN7cutlass13device_kernelINS_4gemm6kernel13GemmUniversalIN4cute5tupleIJiiiiEEENS1_10collective13CollectiveMmaINS1_35MainloopSm100TmaUmmaWarpSpecializedILi8ELi2ELi4ENS5_IJNS4_1CILi2EEENSA_ILi1EEESC_EEEEENS5_IJNSA_ILi128EEENSA_ILi256EEENSA_ILi64EEEEEENS_10bfloat16_tENS5_IJlSC_lEEESJ_SK_NS4_8TiledMMAINS4_8MMA_AtomIJNS4_26SM100_MMA_F16BF16_2x1SM_SSISJ_SJ_fLi128ELi256ELNS4_4UMMA5MajorE0ELSP_0ELNSO_7ScaleInE0ELSQ_0EEEEEENS4_6LayoutINS5_IJSC_SC_SC_EEENS5_IJNSA_ILi0EEESV_SV_EEEEENS5_IJNS4_10UnderscoreESY_SY_EEEEENS4_18SM100_TMA_2SM_LOADENS4_14ComposedLayoutINS4_7SwizzleILi3ELi4ELi3EEENS4_18smem_ptr_flag_bitsILi16EEENST_INS5_IJNSA_ILi8EEESH_EEENS5_IJSH_SC_EEEEEEEvNS4_8identityES11_S1B_vS1C_EENS_8epilogue10collective18CollectiveEpilogueINS1E_23Sm100TmaWarpSpecializedILi4ELi2ELi32ELb1ELb0EEEJNS5_IJSH_SG_SH_EEENS5_IJNST_ISH_SC_EENST_INS5_IJNSA_ILi32EEESB_EEENS5_IJSC_SF_EEEEEEEESJ_SK_SJ_SK_NS1E_6fusion15FusionCallbacksIS1I_NS1Q_17LinearCombinationISJ_fSJ_fLNS_15FloatRoundStyleE2EEES1J_S1P_JEEENS4_5SM1004TMEM4LOAD26SM100_TMEM_LOAD_32dp32b32xENS4_13SM90_TMA_LOADENS12_INS13_ILi2ELi4ELi3EEES16_NST_INS5_IJS17_S1L_EEENS5_IJS1L_SC_EEEEEEENS4_39AutoVectorizingCopyWithAssumedAlignmentILi128EEENS4_14SM90_TMA_STOREES25_S27_S27_EEEvvEEEEvNT_6ParamsE --------------------------
	.section	.nv.constant0._ZN7cutlass13device_kernelINS_4gemm6kernel13GemmUniversalIN4cute5tupleIJiiiiEEENS1_10collective13CollectiveMmaINS1_35MainloopSm100TmaUmmaWarpSpecializedILi8ELi2ELi4ENS5_IJNS4_1CILi2EEENSA_ILi1EEESC_EEEEENS5_IJNSA_ILi128EEENSA_ILi256EEENSA_ILi64EEEEEENS_10bfloat16_tENS5_IJlSC_lEEESJ_SK_NS4_8TiledMMAINS4_8MMA_AtomIJNS4_26SM100_MMA_F16BF16_2x1SM_SSISJ_SJ_fLi128ELi256ELNS4_4UMMA5MajorE0ELSP_0ELNSO_7ScaleInE0ELSQ_0EEEEEENS4_6LayoutINS5_IJSC_SC_SC_EEENS5_IJNSA_ILi0EEESV_SV_EEEEENS5_IJNS4_10UnderscoreESY_SY_EEEEENS4_18SM100_TMA_2SM_LOADENS4_14ComposedLayoutINS4_7SwizzleILi3ELi4ELi3EEENS4_18smem_ptr_flag_bitsILi16EEENST_INS5_IJNSA_ILi8EEESH_EEENS5_IJSH_SC_EEEEEEEvNS4_8identityES11_S1B_vS1C_EENS_8epilogue10collective18CollectiveEpilogueINS1E_23Sm100TmaWarpSpecializedILi4ELi2ELi32ELb1ELb0EEEJNS5_IJSH_SG_SH_EEENS5_IJNST_ISH_SC_EENST_INS5_IJNSA_ILi32EEESB_EEENS5_IJSC_SF_EEEEEEEESJ_SK_SJ_SK_NS1E_6fusion15FusionCallbacksIS1I_NS1Q_17LinearCombinationISJ_fSJ_fLNS_15FloatRoundStyleE2EEES1J_S1P_JEEENS4_5SM1004TMEM4LOAD26SM100_TMEM_LOAD_32dp32b32xENS4_13SM90_TMA_LOADENS12_INS13_ILi2ELi4ELi3EEES16_NST_INS5_IJS17_S1L_EEENS5_IJS1L_SC_EEEEEEENS4_39AutoVectorizingCopyWithAssumedAlignmentILi128EEENS4_14SM90_TMA_STOREES25_S27_S27_EEEvvEEEEvNT_6ParamsE,"a",@progbits
	.sectionflags	@""
	.align	4
.nv.constant0._ZN7cutlass13device_kernelINS_4gemm6kernel13GemmUniversalIN4cute5tupleIJiiiiEEENS1_10collective13CollectiveMmaINS1_35MainloopSm100TmaUmmaWarpSpecializedILi8ELi2ELi4ENS5_IJNS4_1CILi2EEENSA_ILi1EEESC_EEEEENS5_IJNSA_ILi128EEENSA_ILi256EEENSA_ILi64EEEEEENS_10bfloat16_tENS5_IJlSC_lEEESJ_SK_NS4_8TiledMMAINS4_8MMA_AtomIJNS4_26SM100_MMA_F16BF16_2x1SM_SSISJ_SJ_fLi128ELi256ELNS4_4UMMA5MajorE0ELSP_0ELNSO_7ScaleInE0ELSQ_0EEEEEENS4_6LayoutINS5_IJSC_SC_SC_EEENS5_IJNSA_ILi0EEESV_SV_EEEEENS5_IJNS4_10UnderscoreESY_SY_EEEEENS4_18SM100_TMA_2SM_LOADENS4_14ComposedLayoutINS4_7SwizzleILi3ELi4ELi3EEENS4_18smem_ptr_flag_bitsILi16EEENST_INS5_IJNSA_ILi8EEESH_EEENS5_IJSH_SC_EEEEEEEvNS4_8identityES11_S1B_vS1C_EENS_8epilogue10collective18CollectiveEpilogueINS1E_23Sm100TmaWarpSpecializedILi4ELi2ELi32ELb1ELb0EEEJNS5_IJSH_SG_SH_EEENS5_IJNST_ISH_SC_EENST_INS5_IJNSA_ILi32EEESB_EEENS5_IJSC_SF_EEEEEEEESJ_SK_SJ_SK_NS1E_6fusion15FusionCallbacksIS1I_NS1Q_17LinearCombinationISJ_fSJ_fLNS_15FloatRoundStyleE2EEES1J_S1P_JEEENS4_5SM1004TMEM4LOAD26SM100_TMEM_LOAD_32dp32b32xENS4_13SM90_TMA_LOADENS12_INS13_ILi2ELi4ELi3EEES16_NST_INS5_IJS17_S1L_EEENS5_IJS1L_SC_EEEEEEENS4_39AutoVectorizingCopyWithAssumedAlignmentILi128EEENS4_14SM90_TMA_STOREES25_S27_S27_EEEvvEEEEvNT_6ParamsE:
	.zero		2944


//--------------------- SYMBOLS --------------------------

	.type		.nv.reservedSmem.offset0,@object
	.size		.nv.reservedSmem.offset0,0x4
	.type		.nv.reservedSmem.cap,@object
	.size		.nv.reservedSmem.cap,0x4
	.type		__assertfail,@function
